// auto-generated by cutlass_sweep.gemm — config: {"arch": "sm_100", "cluster_m": 2, "cluster_n": 1, "dtype": "fp16", "dtype_b": "fp16", "layout": "nt", "stages": 0, "tile_k": 64, "tile_m": 64, "tile_n": 128}
#include "cutlass/cutlass.h"
#include "cutlass/gemm/collective/collective_builder.hpp"
#include "cutlass/gemm/device/gemm_universal_adapter.h"
#include "cutlass/gemm/kernel/gemm_universal.hpp"
#include "cutlass/epilogue/collective/collective_builder.hpp"

using ElemA = cutlass::half_t;
using ElemB = cutlass::half_t;
using ElemCD = cutlass::half_t;
using Acc  = float;
using TileShape    = cute::Shape<cute::_64, cute::_128, cute::_64>;
using ClusterShape = cute::Shape<cute::_2, cute::_1, cute::_1>;

using CollectiveEpilogue = typename cutlass::epilogue::collective::CollectiveBuilder<
    cutlass::arch::Sm100, cutlass::arch::OpClassTensorOp,
    TileShape, ClusterShape,
    cutlass::epilogue::collective::EpilogueTileAuto,
    Acc, Acc,
    ElemCD, cutlass::layout::RowMajor, 128 / cutlass::sizeof_bits<ElemCD>::value,
    ElemCD, cutlass::layout::RowMajor, 128 / cutlass::sizeof_bits<ElemCD>::value,
    cutlass::epilogue::collective::EpilogueScheduleAuto
  >::CollectiveOp;

using CollectiveMainloop = typename cutlass::gemm::collective::CollectiveBuilder<
    cutlass::arch::Sm100, cutlass::arch::OpClassTensorOp,
    ElemA, cutlass::layout::RowMajor, 128 / cutlass::sizeof_bits<ElemA>::value,
    ElemB, cutlass::layout::ColumnMajor, 128 / cutlass::sizeof_bits<ElemB>::value,
    Acc,
    TileShape, ClusterShape,
    cutlass::gemm::collective::StageCountAutoCarveout<static_cast<int>(sizeof(typename CollectiveEpilogue::SharedStorage))>,
    cutlass::gemm::collective::KernelScheduleAuto
  >::CollectiveOp;

using GemmKernel = cutlass::gemm::kernel::GemmUniversal<
    cute::Shape<int,int,int,int>,
    CollectiveMainloop,
    CollectiveEpilogue
>;
using Gemm = cutlass::gemm::device::GemmUniversalAdapter<GemmKernel>;

// Force the device kernel symbol into the cubin without needing a host main.
auto* _anchor = &cutlass::device_kernel<GemmKernel>;


// ===== COMPILED SASS (sm_100a) =====

	.target	sm_100a

	.elftype	@"ET_EXEC"


//--------------------- .note.nv.tkinfo           --------------------------
	.section	.note.nv.tkinfo,"",@"SHT_NOTE"
	.sectionflags	@"SHF_NOTE_NV_TKINFO"
	.tkinfo
        /*0018*/ 	.word	0x00000002
        /*0030*/ 	.string	""
        /*0030*/ 	.string	"ptxas"
        /*0030*/ 	.string	"Cuda compilation tools, release 13.0, V13.0.88"
        /*0030*/ 	.string	"Build cuda_13.0.r13.0/compiler.36424714_0"
        /*0030*/ 	.string	"-arch sm_100a -m 64 "



//--------------------- .note.nv.cuinfo           --------------------------
	.section	.note.nv.cuinfo,"",@"SHT_NOTE"
	.sectionflags	@"SHF_NOTE_NV_CUINFO"
        /*0018*/ 	.short	0x0002
        /*001a*/ 	.short	0x0064
        /*001c*/ 	.short	0x0082
	.zero		2


//--------------------- .nv.info                  --------------------------
	.section	.nv.info,"",@"SHT_CUDA_INFO"
	.align	4


	//----- nvinfo : EIATTR_REGCOUNT
	.align		4
        /*0000*/ 	.byte	0x04, 0x2f
        /*0002*/ 	.short	(.L_19 - .L_18)
	.align		4
.L_18:
        /*0004*/ 	.word	index@(_ZN7cutlass13device_kernelINS_4gemm6kernel13GemmUniversalIN4cute5tupleIJiiiiEEENS1_10collective13CollectiveMmaINS1_35MainloopSm100TmaUmmaWarpSpecializedILi8ELi2ELi4ENS5_IJNS4_1CILi2EEENSA_ILi1EEESC_EEEEENS5_IJNSA_ILi64EEENSA_ILi128EEESF_EEENS_6half_tENS5_IJlSC_lEEESI_SJ_NS4_8TiledMMAINS4_8MMA_AtomIJNS4_20SM100_MMA_F16BF16_SSISI_SI_fLi64ELi128ELNS4_4UMMA5MajorE0ELSO_0ELNSN_7ScaleInE0ELSP_0EEEEEENS4_6LayoutINS5_IJSC_SC_SC_EEENS5_IJNSA_ILi0EEESU_SU_EEEEENS5_IJNS4_10UnderscoreESX_SX_EEEEENS4_13SM90_TMA_LOADENS4_14ComposedLayoutINS4_7SwizzleILi3ELi4ELi3EEENS4_18smem_ptr_flag_bitsILi16EEENSS_INS5_IJNSA_ILi8EEESF_EEENS5_IJSF_SC_EEEEEEEvNS4_8identityENS4_23SM90_TMA_LOAD_MULTICASTES1A_vS1B_EENS_8epilogue10collective18CollectiveEpilogueINS1E_23Sm100TmaWarpSpecializedILi4ELi2ELi16ELb1ELb0EEEJSH_NS5_IJNSS_ISF_SC_EENSS_INSA_ILi32EEESC_EEEEESI_SJ_SI_SJ_NS1E_6fusion15FusionCallbacksIS1I_NS1N_17LinearCombinationISI_fSI_fLNS_15FloatRoundStyleE2EEESH_S1M_JEEENS4_5SM1004TMEM4LOAD26SM100_TMEM_LOAD_16dp256b4xES10_NS11_INS12_ILi2ELi4ELi3EEES15_NSS_INS5_IJS16_S1K_EEENS5_IJS1K_SC_EEEEEEENS4_17SM75_U32x4_LDSM_NENS4_14SM90_TMA_STOREES21_NS4_17SM90_U32x4_STSM_NENS4_39AutoVectorizingCopyWithAssumedAlignmentILi128EEEEEEvvEEEEvNT_6ParamsE)
        /*0008*/ 	.word	0x00000044


	//----- nvinfo : EIATTR_FRAME_SIZE
	.align		4
.L_19:
        /*000c*/ 	.byte	0x04, 0x11
        /*000e*/ 	.short	(.L_21 - .L_20)
	.align		4
.L_20:
        /*0010*/ 	.word	index@($__internal_2_$__cuda_sm10x_tcgen05_guardrail_trap_unallocated_columns_being_dealloced)
        /*0014*/ 	.word	0x00000000


	//----- nvinfo : EIATTR_FRAME_SIZE
	.align		4
.L_21:
        /*0018*/ 	.byte	0x04, 0x11
        /*001a*/ 	.short	(.L_23 - .L_22)
	.align		4
.L_22:
        /*001c*/ 	.word	index@($__internal_1_$__cuda_sm10x_tcgen05_guardrail_trap_phase_invalid_during_alloc)
        /*0020*/ 	.word	0x00000000


	//----- nvinfo : EIATTR_FRAME_SIZE
	.align		4
.L_23:
        /*0024*/ 	.byte	0x04, 0x11
        /*0026*/ 	.short	(.L_25 - .L_24)
	.align		4
.L_24:
        /*0028*/ 	.word	index@($__internal_0_$__cuda_sm10x_tcgen05_guardrail_trap_col_being_dealloced_not_returned_by_alloc)
        /*002c*/ 	.word	0x00000000


	//----- nvinfo : EIATTR_FRAME_SIZE
	.align		4
.L_25:
        /*0030*/ 	.byte	0x04, 0x11
        /*0032*/ 	.short	(.L_27 - .L_26)
	.align		4
.L_26:
        /*0034*/ 	.word	index@(_ZN7cutlass13device_kernelINS_4gemm6kernel13GemmUniversalIN4cute5tupleIJiiiiEEENS1_10collective13CollectiveMmaINS1_35MainloopSm100TmaUmmaWarpSpecializedILi8ELi2ELi4ENS5_IJNS4_1CILi2EEENSA_ILi1EEESC_EEEEENS5_IJNSA_ILi64EEENSA_ILi128EEESF_EEENS_6half_tENS5_IJlSC_lEEESI_SJ_NS4_8TiledMMAINS4_8MMA_AtomIJNS4_20SM100_MMA_F16BF16_SSISI_SI_fLi64ELi128ELNS4_4UMMA5MajorE0ELSO_0ELNSN_7ScaleInE0ELSP_0EEEEEENS4_6LayoutINS5_IJSC_SC_SC_EEENS5_IJNSA_ILi0EEESU_SU_EEEEENS5_IJNS4_10UnderscoreESX_SX_EEEEENS4_13SM90_TMA_LOADENS4_14ComposedLayoutINS4_7SwizzleILi3ELi4ELi3EEENS4_18smem_ptr_flag_bitsILi16EEENSS_INS5_IJNSA_ILi8EEESF_EEENS5_IJSF_SC_EEEEEEEvNS4_8identityENS4_23SM90_TMA_LOAD_MULTICASTES1A_vS1B_EENS_8epilogue10collective18CollectiveEpilogueINS1E_23Sm100TmaWarpSpecializedILi4ELi2ELi16ELb1ELb0EEEJSH_NS5_IJNSS_ISF_SC_EENSS_INSA_ILi32EEESC_EEEEESI_SJ_SI_SJ_NS1E_6fusion15FusionCallbacksIS1I_NS1N_17LinearCombinationISI_fSI_fLNS_15FloatRoundStyleE2EEESH_S1M_JEEENS4_5SM1004TMEM4LOAD26SM100_TMEM_LOAD_16dp256b4xES10_NS11_INS12_ILi2ELi4ELi3EEES15_NSS_INS5_IJS16_S1K_EEENS5_IJS1K_SC_EEEEEEENS4_17SM75_U32x4_LDSM_NENS4_14SM90_TMA_STOREES21_NS4_17SM90_U32x4_STSM_NENS4_39AutoVectorizingCopyWithAssumedAlignmentILi128EEEEEEvvEEEEvNT_6ParamsE)
        /*0038*/ 	.word	0x00000000


	//----- nvinfo : EIATTR_MIN_STACK_SIZE
	.align		4
.L_27:
        /*003c*/ 	.byte	0x04, 0x12
        /*003e*/ 	.short	(.L_29 - .L_28)
	.align		4
.L_28:
        /*0040*/ 	.word	index@(_ZN7cutlass13device_kernelINS_4gemm6kernel13GemmUniversalIN4cute5tupleIJiiiiEEENS1_10collective13CollectiveMmaINS1_35MainloopSm100TmaUmmaWarpSpecializedILi8ELi2ELi4ENS5_IJNS4_1CILi2EEENSA_ILi1EEESC_EEEEENS5_IJNSA_ILi64EEENSA_ILi128EEESF_EEENS_6half_tENS5_IJlSC_lEEESI_SJ_NS4_8TiledMMAINS4_8MMA_AtomIJNS4_20SM100_MMA_F16BF16_SSISI_SI_fLi64ELi128ELNS4_4UMMA5MajorE0ELSO_0ELNSN_7ScaleInE0ELSP_0EEEEEENS4_6LayoutINS5_IJSC_SC_SC_EEENS5_IJNSA_ILi0EEESU_SU_EEEEENS5_IJNS4_10UnderscoreESX_SX_EEEEENS4_13SM90_TMA_LOADENS4_14ComposedLayoutINS4_7SwizzleILi3ELi4ELi3EEENS4_18smem_ptr_flag_bitsILi16EEENSS_INS5_IJNSA_ILi8EEESF_EEENS5_IJSF_SC_EEEEEEEvNS4_8identityENS4_23SM90_TMA_LOAD_MULTICASTES1A_vS1B_EENS_8epilogue10collective18CollectiveEpilogueINS1E_23Sm100TmaWarpSpecializedILi4ELi2ELi16ELb1ELb0EEEJSH_NS5_IJNSS_ISF_SC_EENSS_INSA_ILi32EEESC_EEEEESI_SJ_SI_SJ_NS1E_6fusion15FusionCallbacksIS1I_NS1N_17LinearCombinationISI_fSI_fLNS_15FloatRoundStyleE2EEESH_S1M_JEEENS4_5SM1004TMEM4LOAD26SM100_TMEM_LOAD_16dp256b4xES10_NS11_INS12_ILi2ELi4ELi3EEES15_NSS_INS5_IJS16_S1K_EEENS5_IJS1K_SC_EEEEEEENS4_17SM75_U32x4_LDSM_NENS4_14SM90_TMA_STOREES21_NS4_17SM90_U32x4_STSM_NENS4_39AutoVectorizingCopyWithAssumedAlignmentILi128EEEEEEvvEEEEvNT_6ParamsE)
        /*0044*/ 	.word	0x00000000
.L_29:


//--------------------- .nv.compat                --------------------------
	.section	.nv.compat,"",@"SHT_CUDA_COMPAT_INFO"
	.align	4
        /*0000*/ 	.byte	0x02, 0x09, 0x01, 0x00, 0x02, 0x02, 0x02, 0x00, 0x02, 0x05, 0x05, 0x00, 0x03, 0x07, 0x01, 0x01
        /*0010*/ 	.byte	0x02, 0x03, 0x01, 0x00, 0x02, 0x06, 0x01, 0x00, 0x04, 0x0b, 0x08, 0x00, 0x09, 0x00, 0x00, 0x00
        /*0020*/ 	.byte	0x00, 0x00, 0x00, 0x00


//--------------------- .nv.info._ZN7cutlass13device_kernelINS_4gemm6kernel13GemmUniversalIN4cute5tupleIJiiiiEEENS1_10collective13CollectiveMmaINS1_35MainloopSm100TmaUmmaWarpSpecializedILi8ELi2ELi4ENS5_IJNS4_1CILi2EEENSA_ILi1EEESC_EEEEENS5_IJNSA_ILi64EEENSA_ILi128EEESF_EEENS_6half_tENS5_IJlSC_lEEESI_SJ_NS4_8TiledMMAINS4_8MMA_AtomIJNS4_20SM100_MMA_F16BF16_SSISI_SI_fLi64ELi128ELNS4_4UMMA5MajorE0ELSO_0ELNSN_7ScaleInE0ELSP_0EEEEEENS4_6LayoutINS5_IJSC_SC_SC_EEENS5_IJNSA_ILi0EEESU_SU_EEEEENS5_IJNS4_10UnderscoreESX_SX_EEEEENS4_13SM90_TMA_LOADENS4_14ComposedLayoutINS4_7SwizzleILi3ELi4ELi3EEENS4_18smem_ptr_flag_bitsILi16EEENSS_INS5_IJNSA_ILi8EEESF_EEENS5_IJSF_SC_EEEEEEEvNS4_8identityENS4_23SM90_TMA_LOAD_MULTICASTES1A_vS1B_EENS_8epilogue10collective18CollectiveEpilogueINS1E_23Sm100TmaWarpSpecializedILi4ELi2ELi16ELb1ELb0EEEJSH_NS5_IJNSS_ISF_SC_EENSS_INSA_ILi32EEESC_EEEEESI_SJ_SI_SJ_NS1E_6fusion15FusionCallbacksIS1I_NS1N_17LinearCombinationISI_fSI_fLNS_15FloatRoundStyleE2EEESH_S1M_JEEENS4_5SM1004TMEM4LOAD26SM100_TMEM_LOAD_16dp256b4xES10_NS11_INS12_ILi2ELi4ELi3EEES15_NSS_INS5_IJS16_S1K_EEENS5_IJS1K_SC_EEEEEEENS4_17SM75_U32x4_LDSM_NENS4_14SM90_TMA_STOREES21_NS4_17SM90_U32x4_STSM_NENS4_39AutoVectorizingCopyWithAssumedAlignmentILi128EEEEEEvvEEEEvNT_6ParamsE --------------------------
	.section	.nv.info._ZN7cutlass13device_kernelINS_4gemm6kernel13GemmUniversalIN4cute5tupleIJiiiiEEENS1_10collective13CollectiveMmaINS1_35MainloopSm100TmaUmmaWarpSpecializedILi8ELi2ELi4ENS5_IJNS4_1CILi2EEENSA_ILi1EEESC_EEEEENS5_IJNSA_ILi64EEENSA_ILi128EEESF_EEENS_6half_tENS5_IJlSC_lEEESI_SJ_NS4_8TiledMMAINS4_8MMA_AtomIJNS4_20SM100_MMA_F16BF16_SSISI_SI_fLi64ELi128ELNS4_4UMMA5MajorE0ELSO_0ELNSN_7ScaleInE0ELSP_0EEEEEENS4_6LayoutINS5_IJSC_SC_SC_EEENS5_IJNSA_ILi0EEESU_SU_EEEEENS5_IJNS4_10UnderscoreESX_SX_EEEEENS4_13SM90_TMA_LOADENS4_14ComposedLayoutINS4_7SwizzleILi3ELi4ELi3EEENS4_18smem_ptr_flag_bitsILi16EEENSS_INS5_IJNSA_ILi8EEESF_EEENS5_IJSF_SC_EEEEEEEvNS4_8identityENS4_23SM90_TMA_LOAD_MULTICASTES1A_vS1B_EENS_8epilogue10collective18CollectiveEpilogueINS1E_23Sm100TmaWarpSpecializedILi4ELi2ELi16ELb1ELb0EEEJSH_NS5_IJNSS_ISF_SC_EENSS_INSA_ILi32EEESC_EEEEESI_SJ_SI_SJ_NS1E_6fusion15FusionCallbacksIS1I_NS1N_17LinearCombinationISI_fSI_fLNS_15FloatRoundStyleE2EEESH_S1M_JEEENS4_5SM1004TMEM4LOAD26SM100_TMEM_LOAD_16dp256b4xES10_NS11_INS12_ILi2ELi4ELi3EEES15_NSS_INS5_IJS16_S1K_EEENS5_IJS1K_SC_EEEEEEENS4_17SM75_U32x4_LDSM_NENS4_14SM90_TMA_STOREES21_NS4_17SM90_U32x4_STSM_NENS4_39AutoVectorizingCopyWithAssumedAlignmentILi128EEEEEEvvEEEEvNT_6ParamsE,"",@"SHT_CUDA_INFO"
	.sectionflags	@""
	.align	4


	//----- nvinfo : EIATTR_CUDA_API_VERSION
	.align		4
        /*0000*/ 	.byte	0x04, 0x37
        /*0002*/ 	.short	(.L_31 - .L_30)
.L_30:
        /*0004*/ 	.word	0x00000082


	//----- nvinfo : EIATTR_KPARAM_INFO
	.align		4
.L_31:
        /*0008*/ 	.byte	0x04, 0x17
        /*000a*/ 	.short	(.L_33 - .L_32)
.L_32:
        /*000c*/ 	.word	0x00000000
        /*0010*/ 	.short	0x0000
        /*0012*/ 	.short	0x0000
        /*0014*/ 	.byte	0x00, 0xf0, 0x01, 0x20


	//----- nvinfo : EIATTR_AT_ENTRY_FRAGMENTS
	.align		4
.L_33:
        /*0018*/ 	.byte	0x04, 0x4f
        /*001a*/ 	.short	(.L_35 - .L_34)


	//   ....[0]....
.L_34:
        /*001c*/ 	.word	0x00000006


	//----- nvinfo : EIATTR_RESERVED_SMEM_USED
	.align		4
.L_35:
        /*0020*/ 	.byte	0x01, 0x41
	.zero		2


	//----- nvinfo : EIATTR_SPARSE_MMA_MASK
	.align		4
        /*0024*/ 	.byte	0x03, 0x50
        /*0026*/ 	.short	0x0000


	//----- nvinfo : EIATTR_TCGEN05_1CTA_USED
	.align		4
        /*0028*/ 	.byte	0x01, 0x51
	.zero		2


	//----- nvinfo : EIATTR_MAXREG_COUNT
	.align		4
        /*002c*/ 	.byte	0x03, 0x1b
        /*002e*/ 	.short	0x00ff


	//----- nvinfo : EIATTR_NUM_BARRIERS
	.align		4
        /*0030*/ 	.byte	0x02, 0x4c
        /*0032*/ 	.byte	0x07
	.zero		1


	//----- nvinfo : EIATTR_EXTERNS
	.align		4
        /*0034*/ 	.byte	0x04, 0x0f
        /*0036*/ 	.short	(.L_37 - .L_36)


	//   ....[0]....
	.align		4
.L_36:
        /*0038*/ 	.word	index@(__assertfail)


	//----- nvinfo : EIATTR_MERCURY_ISA_VERSION
	.align		4
.L_37:
        /*003c*/ 	.byte	0x03, 0x5f
        /*003e*/ 	.short	0x0101


	//----- nvinfo : EIATTR_INT_WARP_WIDE_INSTR_OFFSETS
	.align		4
        /*0040*/ 	.byte	0x04, 0x31
        /*0042*/ 	.short	(.L_39 - .L_38)


	//   ....[0]....
.L_38:
        /*0044*/ 	.word	0x00003fd0


	//   ....[1]....
        /*0048*/ 	.word	0x00004000


	//   ....[2]....
        /*004c*/ 	.word	0x00004020


	//   ....[3]....
        /*0050*/ 	.word	0x00004c30


	//   ....[4]....
        /*0054*/ 	.word	0x00004c90


	//   ....[5]....
        /*0058*/ 	.word	0x00004d70


	//   ....[6]....
        /*005c*/ 	.word	0x00004df0


	//   ....[7]....
        /*0060*/ 	.word	0x00004ee0


	//   ....[8]....
        /*0064*/ 	.word	0x00004f70


	//   ....[9]....
        /*0068*/ 	.word	0x00005060


	//   ....[10]....
        /*006c*/ 	.word	0x00005110


	//----- nvinfo : EIATTR_COOP_GROUP_MASK_REGIDS
	.align		4
.L_39:
        /*0070*/ 	.byte	0x04, 0x29
        /*0072*/ 	.short	(.L_41 - .L_40)


	//   ....[0]....
.L_40:
        /*0074*/ 	.word	0xffffffff


	//   ....[1]....
        /*0078*/ 	.word	0xffffffff


	//   ....[2]....
        /*007c*/ 	.word	0xffffffff


	//   ....[3]....
        /*0080*/ 	.word	0xffffffff


	//   ....[4]....
        /*0084*/ 	.word	0xffffffff


	//   ....[5]....
        /*0088*/ 	.word	0xffffffff


	//   ....[6]....
        /*008c*/ 	.word	0xffffffff


	//   ....[7]....
        /*0090*/ 	.word	0xffffffff


	//   ....[8]....
        /*0094*/ 	.word	0xffffffff


	//   ....[9]....
        /*0098*/ 	.word	0xffffffff


	//   ....[10]....
        /*009c*/ 	.word	0xffffffff


	//   ....[11]....
        /*00a0*/ 	.word	0xffffffff


	//   ....[12]....
        /*00a4*/ 	.word	0xffffffff


	//   ....[13]....
        /*00a8*/ 	.word	0xffffffff


	//----- nvinfo : EIATTR_COOP_GROUP_INSTR_OFFSETS
	.align		4
.L_41:
        /*00ac*/ 	.byte	0x04, 0x28
        /*00ae*/ 	.short	(.L_43 - .L_42)


	//   ....[0]....
.L_42:
        /*00b0*/ 	.word	0x00000080


	//   ....[1]....
        /*00b4*/ 	.word	0x000004f0


	//   ....[2]....
        /*00b8*/ 	.word	0x00000730


	//   ....[3]....
        /*00bc*/ 	.word	0x000008d0


	//   ....[4]....
        /*00c0*/ 	.word	0x000009d0


	//   ....[5]....
        /*00c4*/ 	.word	0x00000b40


	//   ....[6]....
        /*00c8*/ 	.word	0x00000ce0


	//   ....[7]....
        /*00cc*/ 	.word	0x00000ea0


	//   ....[8]....
        /*00d0*/ 	.word	0x00002090


	//   ....[9]....
        /*00d4*/ 	.word	0x000031c0


	//   ....[10]....
        /*00d8*/ 	.word	0x000033d0


	//   ....[11]....
        /*00dc*/ 	.word	0x00003400


	//   ....[12]....
        /*00e0*/ 	.word	0x00003eb0


	//   ....[13]....
        /*00e4*/ 	.word	0x000040e0


	//----- nvinfo : EIATTR_VRC_CTA_INIT_COUNT
	.align		4
.L_43:
        /*00e8*/ 	.byte	0x02, 0x4a
        /*00ea*/ 	.byte	0x80
	.zero		1


	//----- nvinfo : EIATTR_SYSCALL_OFFSETS
	.align		4
        /*00ec*/ 	.byte	0x04, 0x46
        /*00ee*/ 	.short	(.L_45 - .L_44)


	//   ....[0]....
.L_44:
        /*00f0*/ 	.word	0x00005da0


	//   ....[1]....
        /*00f4*/ 	.word	0x00005e90


	//   ....[2]....
        /*00f8*/ 	.word	0x00006620


	//   ....[3]....
        /*00fc*/ 	.word	0x00006ed0


	//   ....[4]....
        /*0100*/ 	.word	0x00007760


	//   ....[5]....
        /*0104*/ 	.word	0x00007fe0


	//----- nvinfo : EIATTR_MBARRIER_INSTR_OFFSETS
	.align		4
.L_45:
        /*0108*/ 	.byte	0x04, 0x39
        /*010a*/ 	.short	(.L_47 - .L_46)


	//   ....[0]....
.L_46:
        /*010c*/ 	.word	0x00000610
        /*0110*/ 	.word	0x000000ff
        /*0114*/ 	.word	0x00000000
        /*0118*/ 	.short	0x0100
        /*011a*/ 	.byte	0x04
	.zero		1


	//   ....[1]....
        /*011c*/ 	.word	0x00000620
        /*0120*/ 	.word	0x000000ff
        /*0124*/ 	.word	0x00000040
        /*0128*/ 	.short	0x0100
        /*012a*/ 	.byte	0x04
	.zero		1


	//   ....[2]....
        /*012c*/ 	.word	0x00000630
        /*0130*/ 	.word	0x000000ff
        /*0134*/ 	.word	0x00000008
        /*0138*/ 	.short	0x0100
        /*013a*/ 	.byte	0x04
	.zero		1


	//   ....[3]....
        /*013c*/ 	.word	0x00000640
        /*0140*/ 	.word	0x000000ff
        /*0144*/ 	.word	0x00000048
        /*0148*/ 	.short	0x0100
        /*014a*/ 	.byte	0x04
	.zero		1


	//   ....[4]....
        /*014c*/ 	.word	0x00000650
        /*0150*/ 	.word	0x000000ff
        /*0154*/ 	.word	0x00000010
        /*0158*/ 	.short	0x0100
        /*015a*/ 	.byte	0x04
	.zero		1


	//   ....[5]....
        /*015c*/ 	.word	0x00000660
        /*0160*/ 	.word	0x000000ff
        /*0164*/ 	.word	0x00000050
        /*0168*/ 	.short	0x0100
        /*016a*/ 	.byte	0x04
	.zero		1


	//   ....[6]....
        /*016c*/ 	.word	0x00000670
        /*0170*/ 	.word	0x000000ff
        /*0174*/ 	.word	0x00000018
        /*0178*/ 	.short	0x0100
        /*017a*/ 	.byte	0x04
	.zero		1


	//   ....[7]....
        /*017c*/ 	.word	0x00000680
        /*0180*/ 	.word	0x000000ff
        /*0184*/ 	.word	0x00000058
        /*0188*/ 	.short	0x0100
        /*018a*/ 	.byte	0x04
	.zero		1


	//   ....[8]....
        /*018c*/ 	.word	0x00000690
        /*0190*/ 	.word	0x000000ff
        /*0194*/ 	.word	0x00000020
        /*0198*/ 	.short	0x0100
        /*019a*/ 	.byte	0x04
	.zero		1


	//   ....[9]....
        /*019c*/ 	.word	0x000006a0
        /*01a0*/ 	.word	0x000000ff
        /*01a4*/ 	.word	0x00000060
        /*01a8*/ 	.short	0x0100
        /*01aa*/ 	.byte	0x04
	.zero		1


	//   ....[10]....
        /*01ac*/ 	.word	0x000006b0
        /*01b0*/ 	.word	0x000000ff
        /*01b4*/ 	.word	0x00000028
        /*01b8*/ 	.short	0x0100
        /*01ba*/ 	.byte	0x04
	.zero		1


	//   ....[11]....
        /*01bc*/ 	.word	0x000006c0
        /*01c0*/ 	.word	0x000000ff
        /*01c4*/ 	.word	0x00000068
        /*01c8*/ 	.short	0x0100
        /*01ca*/ 	.byte	0x04
	.zero		1


	//   ....[12]....
        /*01cc*/ 	.word	0x000006d0
        /*01d0*/ 	.word	0x000000ff
        /*01d4*/ 	.word	0x00000030
        /*01d8*/ 	.short	0x0100
        /*01da*/ 	.byte	0x04
	.zero		1


	//   ....[13]....
        /*01dc*/ 	.word	0x000006e0
        /*01e0*/ 	.word	0x000000ff
        /*01e4*/ 	.word	0x00000070
        /*01e8*/ 	.short	0x0100
        /*01ea*/ 	.byte	0x04
	.zero		1


	//   ....[14]....
        /*01ec*/ 	.word	0x000006f0
        /*01f0*/ 	.word	0x000000ff
        /*01f4*/ 	.word	0x00000038
        /*01f8*/ 	.short	0x0100
        /*01fa*/ 	.byte	0x04
	.zero		1


	//   ....[15]....
        /*01fc*/ 	.word	0x00000700
        /*0200*/ 	.word	0x000000ff
        /*0204*/ 	.word	0x00000078
        /*0208*/ 	.short	0x0100
        /*020a*/ 	.byte	0x04
	.zero		1


	//   ....[16]....
        /*020c*/ 	.word	0x00000840
        /*0210*/ 	.word	0x000000ff
        /*0214*/ 	.word	0x00000080
        /*0218*/ 	.short	0x0100
        /*021a*/ 	.byte	0x04
	.zero		1


	//   ....[17]....
        /*021c*/ 	.word	0x00000850
        /*0220*/ 	.word	0x000000ff
        /*0224*/ 	.word	0x000000a0
        /*0228*/ 	.short	0x0100
        /*022a*/ 	.byte	0x04
	.zero		1


	//   ....[18]....
        /*022c*/ 	.word	0x00000860
        /*0230*/ 	.word	0x000000ff
        /*0234*/ 	.word	0x00000088
        /*0238*/ 	.short	0x0100
        /*023a*/ 	.byte	0x04
	.zero		1


	//   ....[19]....
        /*023c*/ 	.word	0x00000870
        /*0240*/ 	.word	0x000000ff
        /*0244*/ 	.word	0x000000a8
        /*0248*/ 	.short	0x0100
        /*024a*/ 	.byte	0x04
	.zero		1


	//   ....[20]....
        /*024c*/ 	.word	0x00000880
        /*0250*/ 	.word	0x000000ff
        /*0254*/ 	.word	0x00000090
        /*0258*/ 	.short	0x0100
        /*025a*/ 	.byte	0x04
	.zero		1


	//   ....[21]....
        /*025c*/ 	.word	0x00000890
        /*0260*/ 	.word	0x000000ff
        /*0264*/ 	.word	0x000000b0
        /*0268*/ 	.short	0x0100
        /*026a*/ 	.byte	0x04
	.zero		1


	//   ....[22]....
        /*026c*/ 	.word	0x000008a0
        /*0270*/ 	.word	0x000000ff
        /*0274*/ 	.word	0x00000098
        /*0278*/ 	.short	0x0100
        /*027a*/ 	.byte	0x04
	.zero		1


	//   ....[23]....
        /*027c*/ 	.word	0x000008b0
        /*0280*/ 	.word	0x000000ff
        /*0284*/ 	.word	0x000000b8
        /*0288*/ 	.short	0x0100
        /*028a*/ 	.byte	0x04
	.zero		1


	//   ....[24]....
        /*028c*/ 	.word	0x000009a0
        /*0290*/ 	.word	0x000000ff
        /*0294*/ 	.word	0x000000c0
        /*0298*/ 	.short	0x0100
        /*029a*/ 	.byte	0x06
	.zero		1


	//   ....[25]....
        /*029c*/ 	.word	0x000009b0
        /*02a0*/ 	.word	0x000000ff
        /*02a4*/ 	.word	0x000000c8
        /*02a8*/ 	.short	0x0100
        /*02aa*/ 	.byte	0x06
	.zero		1


	//   ....[26]....
        /*02ac*/ 	.word	0x00000af0
        /*02b0*/ 	.word	0x000000ff
        /*02b4*/ 	.word	0x000000d0
        /*02b8*/ 	.short	0x0100
        /*02ba*/ 	.byte	0x06
	.zero		1


	//   ....[27]....
        /*02bc*/ 	.word	0x00000b00
        /*02c0*/ 	.word	0x000000ff
        /*02c4*/ 	.word	0x000000e0
        /*02c8*/ 	.short	0x0100
        /*02ca*/ 	.byte	0x06
	.zero		1


	//   ....[28]....
        /*02cc*/ 	.word	0x00000b10
        /*02d0*/ 	.word	0x000000ff
        /*02d4*/ 	.word	0x000000d8
        /*02d8*/ 	.short	0x0100
        /*02da*/ 	.byte	0x06
	.zero		1


	//   ....[29]....
        /*02dc*/ 	.word	0x00000b20
        /*02e0*/ 	.word	0x000000ff
        /*02e4*/ 	.word	0x000000e8
        /*02e8*/ 	.short	0x0100
        /*02ea*/ 	.byte	0x06
	.zero		1


	//   ....[30]....
        /*02ec*/ 	.word	0x00000c50
        /*02f0*/ 	.word	0x000000ff
        /*02f4*/ 	.word	0x000000f0
        /*02f8*/ 	.short	0x0100
        /*02fa*/ 	.byte	0x04
	.zero		1


	//   ....[31]....
        /*02fc*/ 	.word	0x00000c60
        /*0300*/ 	.word	0x000000ff
        /*0304*/ 	.word	0x00000110
        /*0308*/ 	.short	0x0100
        /*030a*/ 	.byte	0x04
	.zero		1


	//   ....[32]....
        /*030c*/ 	.word	0x00000c70
        /*0310*/ 	.word	0x000000ff
        /*0314*/ 	.word	0x000000f8
        /*0318*/ 	.short	0x0100
        /*031a*/ 	.byte	0x04
	.zero		1


	//   ....[33]....
        /*031c*/ 	.word	0x00000c80
        /*0320*/ 	.word	0x000000ff
        /*0324*/ 	.word	0x00000118
        /*0328*/ 	.short	0x0100
        /*032a*/ 	.byte	0x04
	.zero		1


	//   ....[34]....
        /*032c*/ 	.word	0x00000c90
        /*0330*/ 	.word	0x000000ff
        /*0334*/ 	.word	0x00000100
        /*0338*/ 	.short	0x0100
        /*033a*/ 	.byte	0x04
	.zero		1


	//   ....[35]....
        /*033c*/ 	.word	0x00000ca0
        /*0340*/ 	.word	0x000000ff
        /*0344*/ 	.word	0x00000120
        /*0348*/ 	.short	0x0100
        /*034a*/ 	.byte	0x04
	.zero		1


	//   ....[36]....
        /*034c*/ 	.word	0x00000cb0
        /*0350*/ 	.word	0x000000ff
        /*0354*/ 	.word	0x00000108
        /*0358*/ 	.short	0x0100
        /*035a*/ 	.byte	0x04
	.zero		1


	//   ....[37]....
        /*035c*/ 	.word	0x00000cc0
        /*0360*/ 	.word	0x000000ff
        /*0364*/ 	.word	0x00000128
        /*0368*/ 	.short	0x0100
        /*036a*/ 	.byte	0x04
	.zero		1


	//   ....[38]....
        /*036c*/ 	.word	0x00000db0
        /*0370*/ 	.word	0x000000ff
        /*0374*/ 	.word	0x00000130
        /*0378*/ 	.short	0x0100
        /*037a*/ 	.byte	0x04
	.zero		1


	//   ....[39]....
        /*037c*/ 	.word	0x00000dc0
        /*0380*/ 	.word	0x000000ff
        /*0384*/ 	.word	0x00000140
        /*0388*/ 	.short	0x0100
        /*038a*/ 	.byte	0x04
	.zero		1


	//   ....[40]....
        /*038c*/ 	.word	0x00000dd0
        /*0390*/ 	.word	0x000000ff
        /*0394*/ 	.word	0x00000138
        /*0398*/ 	.short	0x0100
        /*039a*/ 	.byte	0x04
	.zero		1


	//   ....[41]....
        /*039c*/ 	.word	0x00000de0
        /*03a0*/ 	.word	0x000000ff
        /*03a4*/ 	.word	0x00000148
        /*03a8*/ 	.short	0x0100
        /*03aa*/ 	.byte	0x04
	.zero		1


	//   ....[42]....
        /*03ac*/ 	.word	0x00001950
        /*03b0*/ 	.word	0x00000000
        /*03b4*/ 	.word	0x00000140
        /*03b8*/ 	.short	0x010a
        /*03ba*/ 	.byte	0xff
	.zero		1


	//   ....[43]....
        /*03bc*/ 	.word	0x00001980
        /*03c0*/ 	.word	0x00000000
        /*03c4*/ 	.word	0x00000130
        /*03c8*/ 	.short	0x0101
        /*03ca*/ 	.byte	0xff
	.zero		1


	//   ....[44]....
        /*03cc*/ 	.word	0x00001a30
        /*03d0*/ 	.word	0x000000ff
        /*03d4*/ 	.word	0x00000040
        /*03d8*/ 	.short	0x010a
        /*03da*/ 	.byte	0x04
	.zero		1


	//   ....[45]....
        /*03dc*/ 	.word	0x00001ab0
        /*03e0*/ 	.word	0x000000ff
        /*03e4*/ 	.word	0x00000040
        /*03e8*/ 	.short	0x010a
        /*03ea*/ 	.byte	0x21
	.zero		1


	//   ....[46]....
        /*03ec*/ 	.word	0x00001c40
        /*03f0*/ 	.word	0x000000ff
        /*03f4*/ 	.word	0x00000040
        /*03f8*/ 	.short	0x010a
        /*03fa*/ 	.byte	0x06
	.zero		1


	//   ....[47]....
        /*03fc*/ 	.word	0x00001d50
        /*0400*/ 	.word	0x000000ff
        /*0404*/ 	.word	0x000000c8
        /*0408*/ 	.short	0x0101
        /*040a*/ 	.byte	0x0d
	.zero		1


	//   ....[48]....
        /*040c*/ 	.word	0x00001d70
        /*0410*/ 	.word	0x000000ff
        /*0414*/ 	.word	0x00000040
        /*0418*/ 	.short	0x010a
        /*041a*/ 	.byte	0x04
	.zero		1


	//   ....[49]....
        /*041c*/ 	.word	0x00001df0
        /*0420*/ 	.word	0x000000ff
        /*0424*/ 	.word	0x00000040
        /*0428*/ 	.short	0x010a
        /*042a*/ 	.byte	0x09
	.zero		1


	//   ....[50]....
        /*042c*/ 	.word	0x00001f90
        /*0430*/ 	.word	0x000000ff
        /*0434*/ 	.word	0x00000040
        /*0438*/ 	.short	0x010a
        /*043a*/ 	.byte	0x07
	.zero		1


	//   ....[51]....
        /*043c*/ 	.word	0x000020c0
        /*0440*/ 	.word	0x00000003
        /*0444*/ 	.word	0x000000d0
        /*0448*/ 	.short	0x010a
        /*044a*/ 	.byte	0xff
	.zero		1


	//   ....[52]....
        /*044c*/ 	.word	0x00002210
        /*0450*/ 	.word	0x00000000
        /*0454*/ 	.word	0x00000000
        /*0458*/ 	.short	0x0101
        /*045a*/ 	.byte	0xff
	.zero		1


	//   ....[53]....
        /*045c*/ 	.word	0x000027d0
        /*0460*/ 	.word	0x000000ff
        /*0464*/ 	.word	0x00000000
        /*0468*/ 	.short	0x010a
        /*046a*/ 	.byte	0x04
	.zero		1


	//   ....[54]....
        /*046c*/ 	.word	0x00002860
        /*0470*/ 	.word	0x000000ff
        /*0474*/ 	.word	0x00000000
        /*0478*/ 	.short	0x010a
        /*047a*/ 	.byte	0x05
	.zero		1


	//   ....[55]....
        /*047c*/ 	.word	0x000028f0
        /*0480*/ 	.word	0x000000ff
        /*0484*/ 	.word	0x00000000
        /*0488*/ 	.short	0x010a
        /*048a*/ 	.byte	0x05
	.zero		1


	//   ....[56]....
        /*048c*/ 	.word	0x00002980
        /*0490*/ 	.word	0x000000ff
        /*0494*/ 	.word	0x00000000
        /*0498*/ 	.short	0x010a
        /*049a*/ 	.byte	0x05
	.zero		1


	//   ....[57]....
        /*049c*/ 	.word	0x00002a10
        /*04a0*/ 	.word	0x000000ff
        /*04a4*/ 	.word	0x00000000
        /*04a8*/ 	.short	0x010a
        /*04aa*/ 	.byte	0x05
	.zero		1


	//   ....[58]....
        /*04ac*/ 	.word	0x00002aa0
        /*04b0*/ 	.word	0x000000ff
        /*04b4*/ 	.word	0x00000000
        /*04b8*/ 	.short	0x010a
        /*04ba*/ 	.byte	0x05
	.zero		1


	//   ....[59]....
        /*04bc*/ 	.word	0x00002b30
        /*04c0*/ 	.word	0x000000ff
        /*04c4*/ 	.word	0x00000000
        /*04c8*/ 	.short	0x010a
        /*04ca*/ 	.byte	0x05
	.zero		1


	//   ....[60]....
        /*04cc*/ 	.word	0x00002bd0
        /*04d0*/ 	.word	0x00000000
        /*04d4*/ 	.word	0x00000000
        /*04d8*/ 	.short	0x010a
        /*04da*/ 	.byte	0xff
	.zero		1


	//   ....[61]....
        /*04dc*/ 	.word	0x00002d10
        /*04e0*/ 	.word	0x00000002
        /*04e4*/ 	.word	0x00000130
        /*04e8*/ 	.short	0x010a
        /*04ea*/ 	.byte	0xff
	.zero		1


	//   ....[62]....
        /*04ec*/ 	.word	0x00002d80
        /*04f0*/ 	.word	0x00000002
        /*04f4*/ 	.word	0x00000000
        /*04f8*/ 	.short	0x0101
        /*04fa*/ 	.byte	0xff
	.zero		1


	//   ....[63]....
        /*04fc*/ 	.word	0x00002da0
        /*0500*/ 	.word	0x000000ff
        /*0504*/ 	.word	0x000000e0
        /*0508*/ 	.short	0x010a
        /*050a*/ 	.byte	0x04
	.zero		1


	//   ....[64]....
        /*050c*/ 	.word	0x00002ec0
        /*0510*/ 	.word	0x00000002
        /*0514*/ 	.word	0x000000d0
        /*0518*/ 	.short	0x010a
        /*051a*/ 	.byte	0xff
	.zero		1


	//   ....[65]....
        /*051c*/ 	.word	0x00002fc0
        /*0520*/ 	.word	0x00000002
        /*0524*/ 	.word	0x00000000
        /*0528*/ 	.short	0x0101
        /*052a*/ 	.byte	0xff
	.zero		1


	//   ....[66]....
        /*052c*/ 	.word	0x00003050
        /*0530*/ 	.word	0x000000ff
        /*0534*/ 	.word	0x000000e0
        /*0538*/ 	.short	0x0106
        /*053a*/ 	.byte	0x04
	.zero		1


	//   ....[67]....
        /*053c*/ 	.word	0x00003070
        /*0540*/ 	.word	0x000000ff
        /*0544*/ 	.word	0x000000e0
        /*0548*/ 	.short	0x010a
        /*054a*/ 	.byte	0x04
	.zero		1


	//   ....[68]....
        /*054c*/ 	.word	0x00003100
        /*0550*/ 	.word	0x000000ff
        /*0554*/ 	.word	0x000000e0
        /*0558*/ 	.short	0x0106
        /*055a*/ 	.byte	0x07
	.zero		1


	//   ....[69]....
        /*055c*/ 	.word	0x00003140
        /*0560*/ 	.word	0x00000000
        /*0564*/ 	.word	0x000000e0
        /*0568*/ 	.short	0x010a
        /*056a*/ 	.byte	0xff
	.zero		1


	//   ....[70]....
        /*056c*/ 	.word	0x000036a0
        /*0570*/ 	.word	0x00000000
        /*0574*/ 	.word	0x000000d0
        /*0578*/ 	.short	0x010a
        /*057a*/ 	.byte	0xff
	.zero		1


	//   ....[71]....
        /*057c*/ 	.word	0x000037a0
        /*0580*/ 	.word	0x00000003
        /*0584*/ 	.word	0x00000000
        /*0588*/ 	.short	0x0101
        /*058a*/ 	.byte	0xff
	.zero		1


	//   ....[72]....
        /*058c*/ 	.word	0x000037b0
        /*0590*/ 	.word	0x000000ff
        /*0594*/ 	.word	0x00000000
        /*0598*/ 	.short	0x010a
        /*059a*/ 	.byte	0x04
	.zero		1


	//   ....[73]....
        /*059c*/ 	.word	0x00003830
        /*05a0*/ 	.word	0x000000ff
        /*05a4*/ 	.word	0x00000110
        /*05a8*/ 	.short	0x010a
        /*05aa*/ 	.byte	0x1f
	.zero		1


	//   ....[74]....
        /*05ac*/ 	.word	0x00003910
        /*05b0*/ 	.word	0x000000ff
        /*05b4*/ 	.word	0x00000000
        /*05b8*/ 	.short	0x010a
        /*05ba*/ 	.byte	0x05
	.zero		1


	//   ....[75]....
        /*05bc*/ 	.word	0x00003a50
        /*05c0*/ 	.word	0x000000ff
        /*05c4*/ 	.word	0x00000000
        /*05c8*/ 	.short	0x010a
        /*05ca*/ 	.byte	0x04
	.zero		1


	//   ....[76]....
        /*05cc*/ 	.word	0x00003ce0
        /*05d0*/ 	.word	0x000000ff
        /*05d4*/ 	.word	0x00000000
        /*05d8*/ 	.short	0x010a
        /*05da*/ 	.byte	0x04
	.zero		1


	//   ....[77]....
        /*05dc*/ 	.word	0x00003d70
        /*05e0*/ 	.word	0x000000ff
        /*05e4*/ 	.word	0x00000000
        /*05e8*/ 	.short	0x010a
        /*05ea*/ 	.byte	0x05
	.zero		1


	//   ....[78]....
        /*05ec*/ 	.word	0x00003e00
        /*05f0*/ 	.word	0x000000ff
        /*05f4*/ 	.word	0x00000000
        /*05f8*/ 	.short	0x010a
        /*05fa*/ 	.byte	0x05
	.zero		1


	//   ....[79]....
        /*05fc*/ 	.word	0x00003e90
        /*0600*/ 	.word	0x000000ff
        /*0604*/ 	.word	0x00000000
        /*0608*/ 	.short	0x010a
        /*060a*/ 	.byte	0x04
	.zero		1


	//   ....[80]....
        /*060c*/ 	.word	0x000043f0
        /*0610*/ 	.word	0x00000008
        /*0614*/ 	.word	0x000000d0
        /*0618*/ 	.short	0x010a
        /*061a*/ 	.byte	0xff
	.zero		1


	//   ....[81]....
        /*061c*/ 	.word	0x00004560
        /*0620*/ 	.word	0x00000000
        /*0624*/ 	.word	0x00000000
        /*0628*/ 	.short	0x0101
        /*062a*/ 	.byte	0xff
	.zero		1


	//   ....[82]....
        /*062c*/ 	.word	0x00004a40
        /*0630*/ 	.word	0x000000ff
        /*0634*/ 	.word	0x000000c8
        /*0638*/ 	.short	0x010a
        /*063a*/ 	.byte	0x15
	.zero		1


	//   ....[83]....
        /*063c*/ 	.word	0x00004bd0
        /*0640*/ 	.word	0x000000ff
        /*0644*/ 	.word	0x000000a0
        /*0648*/ 	.short	0x010a
        /*064a*/ 	.byte	0x15
	.zero		1


	//   ....[84]....
        /*064c*/ 	.word	0x00004d20
        /*0650*/ 	.word	0x000000ff
        /*0654*/ 	.word	0x00000080
        /*0658*/ 	.short	0x010b
        /*065a*/ 	.byte	0x15
	.zero		1


	//   ....[85]....
        /*065c*/ 	.word	0x00004d30
        /*0660*/ 	.word	0x000000ff
        /*0664*/ 	.word	0x00000000
        /*0668*/ 	.short	0x0101
        /*066a*/ 	.byte	0x32
	.zero		1


	//   ....[86]....
        /*066c*/ 	.word	0x00004d40
        /*0670*/ 	.word	0x000000ff
        /*0674*/ 	.word	0x000000a8
        /*0678*/ 	.short	0x010a
        /*067a*/ 	.byte	0x15
	.zero		1


	//   ....[87]....
        /*067c*/ 	.word	0x00004e90
        /*0680*/ 	.word	0x000000ff
        /*0684*/ 	.word	0x00000088
        /*0688*/ 	.short	0x010b
        /*068a*/ 	.byte	0x15
	.zero		1


	//   ....[88]....
        /*068c*/ 	.word	0x00004ea0
        /*0690*/ 	.word	0x000000ff
        /*0694*/ 	.word	0x00000000
        /*0698*/ 	.short	0x0101
        /*069a*/ 	.byte	0x31
	.zero		1


	//   ....[89]....
        /*069c*/ 	.word	0x00004eb0
        /*06a0*/ 	.word	0x000000ff
        /*06a4*/ 	.word	0x000000b0
        /*06a8*/ 	.short	0x010a
        /*06aa*/ 	.byte	0x15
	.zero		1


	//   ....[90]....
        /*06ac*/ 	.word	0x00005010
        /*06b0*/ 	.word	0x000000ff
        /*06b4*/ 	.word	0x00000090
        /*06b8*/ 	.short	0x010b
        /*06ba*/ 	.byte	0x15
	.zero		1


	//   ....[91]....
        /*06bc*/ 	.word	0x00005020
        /*06c0*/ 	.word	0x000000ff
        /*06c4*/ 	.word	0x00000000
        /*06c8*/ 	.short	0x0101
        /*06ca*/ 	.byte	0x30
	.zero		1


	//   ....[92]....
        /*06cc*/ 	.word	0x00005030
        /*06d0*/ 	.word	0x000000ff
        /*06d4*/ 	.word	0x000000b8
        /*06d8*/ 	.short	0x010a
        /*06da*/ 	.byte	0x15
	.zero		1


	//   ....[93]....
        /*06dc*/ 	.word	0x00005230
        /*06e0*/ 	.word	0x000000ff
        /*06e4*/ 	.word	0x00000098
        /*06e8*/ 	.short	0x010b
        /*06ea*/ 	.byte	0x15
	.zero		1


	//   ....[94]....
        /*06ec*/ 	.word	0x00005240
        /*06f0*/ 	.word	0x000000ff
        /*06f4*/ 	.word	0x00000000
        /*06f8*/ 	.short	0x0101
        /*06fa*/ 	.byte	0x2b
	.zero		1


	//   ....[95]....
        /*06fc*/ 	.word	0x00005270
        /*0700*/ 	.word	0x000000ff
        /*0704*/ 	.word	0x000000a0
        /*0708*/ 	.short	0x010a
        /*070a*/ 	.byte	0x15
	.zero		1


	//   ....[96]....
        /*070c*/ 	.word	0x00005290
        /*0710*/ 	.word	0x000000ff
        /*0714*/ 	.word	0x000000a8
        /*0718*/ 	.short	0x010a
        /*071a*/ 	.byte	0x15
	.zero		1


	//   ....[97]....
        /*071c*/ 	.word	0x000052b0
        /*0720*/ 	.word	0x000000ff
        /*0724*/ 	.word	0x000000b0
        /*0728*/ 	.short	0x010a
        /*072a*/ 	.byte	0x15
	.zero		1


	//   ....[98]....
        /*072c*/ 	.word	0x000052f0
        /*0730*/ 	.word	0x00000000
        /*0734*/ 	.word	0x000000b8
        /*0738*/ 	.short	0x010a
        /*073a*/ 	.byte	0xff
	.zero		1


	//   ....[99]....
        /*073c*/ 	.word	0x00005630
        /*0740*/ 	.word	0x00000003
        /*0744*/ 	.word	0x000000d0
        /*0748*/ 	.short	0x010a
        /*074a*/ 	.byte	0xff
	.zero		1


	//   ....[100]....
        /*074c*/ 	.word	0x000057b0
        /*0750*/ 	.word	0x00000000
        /*0754*/ 	.word	0x00000000
        /*0758*/ 	.short	0x0101
        /*075a*/ 	.byte	0xff
	.zero		1


	//   ....[101]....
        /*075c*/ 	.word	0x000062d0
        /*0760*/ 	.word	0x000000ff
        /*0764*/ 	.word	0x00000080
        /*0768*/ 	.short	0x010a
        /*076a*/ 	.byte	0x2c
	.zero		1


	//   ....[102]....
        /*076c*/ 	.word	0x00006310
        /*0770*/ 	.word	0x0000001a
        /*0774*/ 	.word	0x000000f0
        /*0778*/ 	.short	0x010a
        /*077a*/ 	.byte	0xff
	.zero		1


	//   ....[103]....
        /*077c*/ 	.word	0x00006420
        /*0780*/ 	.word	0x000000ff
        /*0784*/ 	.word	0x00000080
        /*0788*/ 	.short	0x010a
        /*078a*/ 	.byte	0x2c
	.zero		1


	//   ....[104]....
        /*078c*/ 	.word	0x00006500
        /*0790*/ 	.word	0x0000001a
        /*0794*/ 	.word	0x000000f0
        /*0798*/ 	.short	0x010a
        /*079a*/ 	.byte	0xff
	.zero		1


	//   ....[105]....
        /*079c*/ 	.word	0x00006c30
        /*07a0*/ 	.word	0x00000000
        /*07a4*/ 	.word	0x00000000
        /*07a8*/ 	.short	0x0101
        /*07aa*/ 	.byte	0xff
	.zero		1


	//   ....[106]....
        /*07ac*/ 	.word	0x00006c40
        /*07b0*/ 	.word	0x00000004
        /*07b4*/ 	.word	0x00000080
        /*07b8*/ 	.short	0x010a
        /*07ba*/ 	.byte	0xff
	.zero		1


	//   ....[107]....
        /*07bc*/ 	.word	0x00006d00
        /*07c0*/ 	.word	0x00000004
        /*07c4*/ 	.word	0x00000080
        /*07c8*/ 	.short	0x010a
        /*07ca*/ 	.byte	0xff
	.zero		1


	//   ....[108]....
        /*07cc*/ 	.word	0x000074c0
        /*07d0*/ 	.word	0x00000000
        /*07d4*/ 	.word	0x00000000
        /*07d8*/ 	.short	0x0101
        /*07da*/ 	.byte	0xff
	.zero		1


	//   ....[109]....
        /*07dc*/ 	.word	0x000074e0
        /*07e0*/ 	.word	0x00000002
        /*07e4*/ 	.word	0x00000080
        /*07e8*/ 	.short	0x010a
        /*07ea*/ 	.byte	0xff
	.zero		1


	//   ....[110]....
        /*07ec*/ 	.word	0x00007590
        /*07f0*/ 	.word	0x00000002
        /*07f4*/ 	.word	0x00000080
        /*07f8*/ 	.short	0x010a
        /*07fa*/ 	.byte	0xff
	.zero		1


	//   ....[111]....
        /*07fc*/ 	.word	0x00007d40
        /*0800*/ 	.word	0x00000000
        /*0804*/ 	.word	0x00000000
        /*0808*/ 	.short	0x0101
        /*080a*/ 	.byte	0xff
	.zero		1


	//   ....[112]....
        /*080c*/ 	.word	0x00007d60
        /*0810*/ 	.word	0x00000003
        /*0814*/ 	.word	0x00000080
        /*0818*/ 	.short	0x010a
        /*081a*/ 	.byte	0xff
	.zero		1


	//   ....[113]....
        /*081c*/ 	.word	0x00007e10
        /*0820*/ 	.word	0x00000003
        /*0824*/ 	.word	0x00000080
        /*0828*/ 	.short	0x010a
        /*082a*/ 	.byte	0xff
	.zero		1


	//   ....[114]....
        /*082c*/ 	.word	0x00008220
        /*0830*/ 	.word	0x000000ff
        /*0834*/ 	.word	0x00000000
        /*0838*/ 	.short	0x0101
        /*083a*/ 	.byte	0x04
	.zero		1


	//   ....[115]....
        /*083c*/ 	.word	0x00008630
        /*0840*/ 	.word	0x00000000
        /*0844*/ 	.word	0x00000000
        /*0848*/ 	.short	0x0101
        /*084a*/ 	.byte	0xff
	.zero		1


	//   ....[116]....
        /*084c*/ 	.word	0x000088e0
        /*0850*/ 	.word	0x000000ff
        /*0854*/ 	.word	0x00000000
        /*0858*/ 	.short	0x0101
        /*085a*/ 	.byte	0x04
	.zero		1


	//   ....[117]....
        /*085c*/ 	.word	0x00008900
        /*0860*/ 	.word	0x00000000
        /*0864*/ 	.word	0x00000140
        /*0868*/ 	.short	0x010a
        /*086a*/ 	.byte	0xff
	.zero		1


	//   ....[118]....
        /*086c*/ 	.word	0x00008960
        /*0870*/ 	.word	0x00000000
        /*0874*/ 	.word	0x00000040
        /*0878*/ 	.short	0x010a
        /*087a*/ 	.byte	0xff
	.zero		1


	//   ....[119]....
        /*087c*/ 	.word	0x000089c0
        /*0880*/ 	.word	0x00000000
        /*0884*/ 	.word	0x00000040
        /*0888*/ 	.short	0x010a
        /*088a*/ 	.byte	0xff
	.zero		1


	//   ....[120]....
        /*088c*/ 	.word	0x00008a10
        /*0890*/ 	.word	0x00000003
        /*0894*/ 	.word	0x000000d0
        /*0898*/ 	.short	0x010a
        /*089a*/ 	.byte	0xff
	.zero		1


	//   ....[121]....
        /*089c*/ 	.word	0x00008a70
        /*08a0*/ 	.word	0x00000000
        /*08a4*/ 	.word	0x00000000
        /*08a8*/ 	.short	0x010a
        /*08aa*/ 	.byte	0xff
	.zero		1


	//   ....[122]....
        /*08ac*/ 	.word	0x00008ad0
        /*08b0*/ 	.word	0x00000000
        /*08b4*/ 	.word	0x00000000
        /*08b8*/ 	.short	0x010a
        /*08ba*/ 	.byte	0xff
	.zero		1


	//   ....[123]....
        /*08bc*/ 	.word	0x00008b30
        /*08c0*/ 	.word	0x00000000
        /*08c4*/ 	.word	0x00000000
        /*08c8*/ 	.short	0x010a
        /*08ca*/ 	.byte	0xff
	.zero		1


	//   ....[124]....
        /*08cc*/ 	.word	0x00008b90
        /*08d0*/ 	.word	0x00000000
        /*08d4*/ 	.word	0x00000000
        /*08d8*/ 	.short	0x010a
        /*08da*/ 	.byte	0xff
	.zero		1


	//   ....[125]....
        /*08dc*/ 	.word	0x00008bf0
        /*08e0*/ 	.word	0x00000000
        /*08e4*/ 	.word	0x00000000
        /*08e8*/ 	.short	0x010a
        /*08ea*/ 	.byte	0xff
	.zero		1


	//   ....[126]....
        /*08ec*/ 	.word	0x00008c50
        /*08f0*/ 	.word	0x00000000
        /*08f4*/ 	.word	0x00000000
        /*08f8*/ 	.short	0x010a
        /*08fa*/ 	.byte	0xff
	.zero		1


	//   ....[127]....
        /*08fc*/ 	.word	0x00008cb0
        /*0900*/ 	.word	0x00000000
        /*0904*/ 	.word	0x00000000
        /*0908*/ 	.short	0x010a
        /*090a*/ 	.byte	0xff
	.zero		1


	//   ....[128]....
        /*090c*/ 	.word	0x00008d00
        /*0910*/ 	.word	0x00000002
        /*0914*/ 	.word	0x00000130
        /*0918*/ 	.short	0x010a
        /*091a*/ 	.byte	0xff
	.zero		1


	//   ....[129]....
        /*091c*/ 	.word	0x00008d60
        /*0920*/ 	.word	0x00000002
        /*0924*/ 	.word	0x000000e0
        /*0928*/ 	.short	0x010a
        /*092a*/ 	.byte	0xff
	.zero		1


	//   ....[130]....
        /*092c*/ 	.word	0x00008db0
        /*0930*/ 	.word	0x00000002
        /*0934*/ 	.word	0x000000d0
        /*0938*/ 	.short	0x010a
        /*093a*/ 	.byte	0xff
	.zero		1


	//   ....[131]....
        /*093c*/ 	.word	0x00008e10
        /*0940*/ 	.word	0x00000000
        /*0944*/ 	.word	0x000000e0
        /*0948*/ 	.short	0x010a
        /*094a*/ 	.byte	0xff
	.zero		1


	//   ....[132]....
        /*094c*/ 	.word	0x00008e60
        /*0950*/ 	.word	0x00000000
        /*0954*/ 	.word	0x000000d0
        /*0958*/ 	.short	0x010a
        /*095a*/ 	.byte	0xff
	.zero		1


	//   ....[133]....
        /*095c*/ 	.word	0x00008ec0
        /*0960*/ 	.word	0x00000002
        /*0964*/ 	.word	0x00000110
        /*0968*/ 	.short	0x010a
        /*096a*/ 	.byte	0xff
	.zero		1


	//   ....[134]....
        /*096c*/ 	.word	0x00008f20
        /*0970*/ 	.word	0x00000000
        /*0974*/ 	.word	0x00000000
        /*0978*/ 	.short	0x010a
        /*097a*/ 	.byte	0xff
	.zero		1


	//   ....[135]....
        /*097c*/ 	.word	0x00008f80
        /*0980*/ 	.word	0x00000000
        /*0984*/ 	.word	0x00000000
        /*0988*/ 	.short	0x010a
        /*098a*/ 	.byte	0xff
	.zero		1


	//   ....[136]....
        /*098c*/ 	.word	0x00008fe0
        /*0990*/ 	.word	0x00000000
        /*0994*/ 	.word	0x00000000
        /*0998*/ 	.short	0x010a
        /*099a*/ 	.byte	0xff
	.zero		1


	//   ....[137]....
        /*099c*/ 	.word	0x00009040
        /*09a0*/ 	.word	0x00000000
        /*09a4*/ 	.word	0x00000000
        /*09a8*/ 	.short	0x010a
        /*09aa*/ 	.byte	0xff
	.zero		1


	//   ....[138]....
        /*09ac*/ 	.word	0x000090a0
        /*09b0*/ 	.word	0x00000000
        /*09b4*/ 	.word	0x00000000
        /*09b8*/ 	.short	0x010a
        /*09ba*/ 	.byte	0xff
	.zero		1


	//   ....[139]....
        /*09bc*/ 	.word	0x000090f0
        /*09c0*/ 	.word	0x00000008
        /*09c4*/ 	.word	0x000000d0
        /*09c8*/ 	.short	0x010a
        /*09ca*/ 	.byte	0xff
	.zero		1


	//   ....[140]....
        /*09cc*/ 	.word	0x00009150
        /*09d0*/ 	.word	0x00000000
        /*09d4*/ 	.word	0x000000c8
        /*09d8*/ 	.short	0x010a
        /*09da*/ 	.byte	0xff
	.zero		1


	//   ....[141]....
        /*09dc*/ 	.word	0x000091b0
        /*09e0*/ 	.word	0x00000000
        /*09e4*/ 	.word	0x000000a0
        /*09e8*/ 	.short	0x010a
        /*09ea*/ 	.byte	0xff
	.zero		1


	//   ....[142]....
        /*09ec*/ 	.word	0x00009210
        /*09f0*/ 	.word	0x00000000
        /*09f4*/ 	.word	0x000000a8
        /*09f8*/ 	.short	0x010a
        /*09fa*/ 	.byte	0xff
	.zero		1


	//   ....[143]....
        /*09fc*/ 	.word	0x00009270
        /*0a00*/ 	.word	0x00000000
        /*0a04*/ 	.word	0x000000b0
        /*0a08*/ 	.short	0x010a
        /*0a0a*/ 	.byte	0xff
	.zero		1


	//   ....[144]....
        /*0a0c*/ 	.word	0x000092d0
        /*0a10*/ 	.word	0x00000000
        /*0a14*/ 	.word	0x000000b8
        /*0a18*/ 	.short	0x010a
        /*0a1a*/ 	.byte	0xff
	.zero		1


	//   ....[145]....
        /*0a1c*/ 	.word	0x00009330
        /*0a20*/ 	.word	0x00000000
        /*0a24*/ 	.word	0x000000a0
        /*0a28*/ 	.short	0x010a
        /*0a2a*/ 	.byte	0xff
	.zero		1


	//   ....[146]....
        /*0a2c*/ 	.word	0x00009390
        /*0a30*/ 	.word	0x00000000
        /*0a34*/ 	.word	0x000000a8
        /*0a38*/ 	.short	0x010a
        /*0a3a*/ 	.byte	0xff
	.zero		1


	//   ....[147]....
        /*0a3c*/ 	.word	0x000093f0
        /*0a40*/ 	.word	0x00000000
        /*0a44*/ 	.word	0x000000b0
        /*0a48*/ 	.short	0x010a
        /*0a4a*/ 	.byte	0xff
	.zero		1


	//   ....[148]....
        /*0a4c*/ 	.word	0x00009440
        /*0a50*/ 	.word	0x00000003
        /*0a54*/ 	.word	0x000000d0
        /*0a58*/ 	.short	0x010a
        /*0a5a*/ 	.byte	0xff
	.zero		1


	//   ....[149]....
        /*0a5c*/ 	.word	0x000094a0
        /*0a60*/ 	.word	0x00000000
        /*0a64*/ 	.word	0x00000080
        /*0a68*/ 	.short	0x010a
        /*0a6a*/ 	.byte	0xff
	.zero		1


	//   ....[150]....
        /*0a6c*/ 	.word	0x000094f0
        /*0a70*/ 	.word	0x0000001a
        /*0a74*/ 	.word	0x000000f0
        /*0a78*/ 	.short	0x010a
        /*0a7a*/ 	.byte	0xff
	.zero		1


	//   ....[151]....
        /*0a7c*/ 	.word	0x00009540
        /*0a80*/ 	.word	0x00000004
        /*0a84*/ 	.word	0x00000080
        /*0a88*/ 	.short	0x010a
        /*0a8a*/ 	.byte	0xff
	.zero		1


	//   ....[152]....
        /*0a8c*/ 	.word	0x00009590
        /*0a90*/ 	.word	0x00000002
        /*0a94*/ 	.word	0x00000080
        /*0a98*/ 	.short	0x010a
        /*0a9a*/ 	.byte	0xff
	.zero		1


	//   ....[153]....
        /*0a9c*/ 	.word	0x000095e0
        /*0aa0*/ 	.word	0x00000003
        /*0aa4*/ 	.word	0x00000080
        /*0aa8*/ 	.short	0x010a
        /*0aaa*/ 	.byte	0xff
	.zero		1


	//----- nvinfo : EIATTR_NUM_MBARRIERS
	.align		4
.L_47:
        /*0aac*/ 	.byte	0x03, 0x38
        /*0aae*/ 	.short	0x002a


	//----- nvinfo : EIATTR_EXIT_INSTR_OFFSETS
	.align		4
        /*0ab0*/ 	.byte	0x04, 0x1c
        /*0ab2*/ 	.short	(.L_49 - .L_48)


	//   ....[0]....
.L_48:
        /*0ab4*/ 	.word	0x00002c00


	//   ....[1]....
        /*0ab8*/ 	.word	0x00003110


	//   ....[2]....
        /*0abc*/ 	.word	0x00003170


	//   ....[3]....
        /*0ac0*/ 	.word	0x000040f0


	//   ....[4]....
        /*0ac4*/ 	.word	0x00005320


	//   ....[5]....
        /*0ac8*/ 	.word	0x00005360


	//   ....[6]....
        /*0acc*/ 	.word	0x000087c0


	//   ....[7]....
        /*0ad0*/ 	.word	0x00008840


	//   ....[8]....
        /*0ad4*/ 	.word	0x00008870


	//   ....[9]....
        /*0ad8*/ 	.word	0x000088f0


	//----- nvinfo : EIATTR_MAX_THREADS
	.align		4
.L_49:
        /*0adc*/ 	.byte	0x04, 0x05
        /*0ade*/ 	.short	(.L_51 - .L_50)
.L_50:
        /*0ae0*/ 	.word	0x00000100
        /*0ae4*/ 	.word	0x00000001
        /*0ae8*/ 	.word	0x00000001


	//----- nvinfo : EIATTR_CRS_STACK_SIZE
	.align		4
.L_51:
        /*0aec*/ 	.byte	0x04, 0x1e
        /*0aee*/ 	.short	(.L_53 - .L_52)
.L_52:
        /*0af0*/ 	.word	0x00000000


	//----- nvinfo : EIATTR_CBANK_PARAM_SIZE
	.align		4
.L_53:
        /*0af4*/ 	.byte	0x03, 0x19
        /*0af6*/ 	.short	0x0800


	//----- nvinfo : EIATTR_PARAM_CBANK
	.align		4
        /*0af8*/ 	.byte	0x04, 0x0a
        /*0afa*/ 	.short	(.L_55 - .L_54)
	.align		4
.L_54:
        /*0afc*/ 	.word	index@(.nv.constant0._ZN7cutlass13device_kernelINS_4gemm6kernel13GemmUniversalIN4cute5tupleIJiiiiEEENS1_10collective13CollectiveMmaINS1_35MainloopSm100TmaUmmaWarpSpecializedILi8ELi2ELi4ENS5_IJNS4_1CILi2EEENSA_ILi1EEESC_EEEEENS5_IJNSA_ILi64EEENSA_ILi128EEESF_EEENS_6half_tENS5_IJlSC_lEEESI_SJ_NS4_8TiledMMAINS4_8MMA_AtomIJNS4_20SM100_MMA_F16BF16_SSISI_SI_fLi64ELi128ELNS4_4UMMA5MajorE0ELSO_0ELNSN_7ScaleInE0ELSP_0EEEEEENS4_6LayoutINS5_IJSC_SC_SC_EEENS5_IJNSA_ILi0EEESU_SU_EEEEENS5_IJNS4_10UnderscoreESX_SX_EEEEENS4_13SM90_TMA_LOADENS4_14ComposedLayoutINS4_7SwizzleILi3ELi4ELi3EEENS4_18smem_ptr_flag_bitsILi16EEENSS_INS5_IJNSA_ILi8EEESF_EEENS5_IJSF_SC_EEEEEEEvNS4_8identityENS4_23SM90_TMA_LOAD_MULTICASTES1A_vS1B_EENS_8epilogue10collective18CollectiveEpilogueINS1E_23Sm100TmaWarpSpecializedILi4ELi2ELi16ELb1ELb0EEEJSH_NS5_IJNSS_ISF_SC_EENSS_INSA_ILi32EEESC_EEEEESI_SJ_SI_SJ_NS1E_6fusion15FusionCallbacksIS1I_NS1N_17LinearCombinationISI_fSI_fLNS_15FloatRoundStyleE2EEESH_S1M_JEEENS4_5SM1004TMEM4LOAD26SM100_TMEM_LOAD_16dp256b4xES10_NS11_INS12_ILi2ELi4ELi3EEES15_NSS_INS5_IJS16_S1K_EEENS5_IJS1K_SC_EEEEEEENS4_17SM75_U32x4_LDSM_NENS4_14SM90_TMA_STOREES21_NS4_17SM90_U32x4_STSM_NENS4_39AutoVectorizingCopyWithAssumedAlignmentILi128EEEEEEvvEEEEvNT_6ParamsE)
        /*0b00*/ 	.short	0x0380
        /*0b02*/ 	.short	0x0800


	//----- nvinfo : EIATTR_SW_WAR
	.align		4
.L_55:
        /*0b04*/ 	.byte	0x04, 0x36
        /*0b06*/ 	.short	(.L_57 - .L_56)
.L_56:
        /*0b08*/ 	.word	0x00000008
.L_57:


//--------------------- .nv.callgraph             --------------------------
	.section	.nv.callgraph,"",@"SHT_CUDA_CALLGRAPH"
	.align	4
	.sectionentsize	8
	.align		4
        /*0000*/ 	.word	0x00000000
	.align		4
        /*0004*/ 	.word	0xffffffff
	.align		4
        /*0008*/ 	.word	index@(_ZN7cutlass13device_kernelINS_4gemm6kernel13GemmUniversalIN4cute5tupleIJiiiiEEENS1_10collective13CollectiveMmaINS1_35MainloopSm100TmaUmmaWarpSpecializedILi8ELi2ELi4ENS5_IJNS4_1CILi2EEENSA_ILi1EEESC_EEEEENS5_IJNSA_ILi64EEENSA_ILi128EEESF_EEENS_6half_tENS5_IJlSC_lEEESI_SJ_NS4_8TiledMMAINS4_8MMA_AtomIJNS4_20SM100_MMA_F16BF16_SSISI_SI_fLi64ELi128ELNS4_4UMMA5MajorE0ELSO_0ELNSN_7ScaleInE0ELSP_0EEEEEENS4_6LayoutINS5_IJSC_SC_SC_EEENS5_IJNSA_ILi0EEESU_SU_EEEEENS5_IJNS4_10UnderscoreESX_SX_EEEEENS4_13SM90_TMA_LOADENS4_14ComposedLayoutINS4_7SwizzleILi3ELi4ELi3EEENS4_18smem_ptr_flag_bitsILi16EEENSS_INS5_IJNSA_ILi8EEESF_EEENS5_IJSF_SC_EEEEEEEvNS4_8identityENS4_23SM90_TMA_LOAD_MULTICASTES1A_vS1B_EENS_8epilogue10collective18CollectiveEpilogueINS1E_23Sm100TmaWarpSpecializedILi4ELi2ELi16ELb1ELb0EEEJSH_NS5_IJNSS_ISF_SC_EENSS_INSA_ILi32EEESC_EEEEESI_SJ_SI_SJ_NS1E_6fusion15FusionCallbacksIS1I_NS1N_17LinearCombinationISI_fSI_fLNS_15FloatRoundStyleE2EEESH_S1M_JEEENS4_5SM1004TMEM4LOAD26SM100_TMEM_LOAD_16dp256b4xES10_NS11_INS12_ILi2ELi4ELi3EEES15_NSS_INS5_IJS16_S1K_EEENS5_IJS1K_SC_EEEEEEENS4_17SM75_U32x4_LDSM_NENS4_14SM90_TMA_STOREES21_NS4_17SM90_U32x4_STSM_NENS4_39AutoVectorizingCopyWithAssumedAlignmentILi128EEEEEEvvEEEEvNT_6ParamsE)
	.align		4
        /*000c*/ 	.word	index@(__assertfail)
	.align		4
        /*0010*/ 	.word	0x00000000
	.align		4
        /*0014*/ 	.word	0xfffffffe
	.align		4
        /*0018*/ 	.word	0x00000000
	.align		4
        /*001c*/ 	.word	0xfffffffd
	.align		4
        /*0020*/ 	.word	0x00000000
	.align		4
        /*0024*/ 	.word	0xfffffffc


//--------------------- .nv.constant4             --------------------------
	.section	.nv.constant4,"a",@progbits
	.align	8
	.align		8
.nv.constant4:
        /*0000*/ 	.dword	__assertfail
	.align		8
        /*0008*/ 	.dword	__unnamed_1
	.align		8
        /*0010*/ 	.dword	__unnamed_2
	.align		8
        /*0018*/ 	.dword	_ZN40_INTERNAL_35aa0c73_4_k_cu_3d37e1bc_217784cuda3std3__45__cpo5beginE
	.align		8
        /*0020*/ 	.dword	_ZN40_INTERNAL_35aa0c73_4_k_cu_3d37e1bc_217784cuda3std3__45__cpo3endE
	.align		8
        /*0028*/ 	.dword	_ZN40_INTERNAL_35aa0c73_4_k_cu_3d37e1bc_217784cuda3std3__45__cpo6cbeginE
	.align		8
        /*0030*/ 	.dword	_ZN40_INTERNAL_35aa0c73_4_k_cu_3d37e1bc_217784cuda3std3__45__cpo4cendE
	.align		8
        /*0038*/ 	.dword	_ZN40_INTERNAL_35aa0c73_4_k_cu_3d37e1bc_217784cuda3std3__442_GLOBAL__N__35aa0c73_4_k_cu_3d37e1bc_217786ignoreE
	.align		8
        /*0040*/ 	.dword	_ZN40_INTERNAL_35aa0c73_4_k_cu_3d37e1bc_217784cuda3std3__419piecewise_constructE
	.align		8
        /*0048*/ 	.dword	_ZN40_INTERNAL_35aa0c73_4_k_cu_3d37e1bc_217784cuda3std3__48in_placeE
	.align		8
        /*0050*/ 	.dword	_ZN40_INTERNAL_35aa0c73_4_k_cu_3d37e1bc_217784cuda3std6ranges3__45__cpo4swapE
	.align		8
        /*0058*/ 	.dword	_ZN40_INTERNAL_35aa0c73_4_k_cu_3d37e1bc_217784cuda3std6ranges3__45__cpo9iter_moveE
	.align		8
        /*0060*/ 	.dword	_ZN40_INTERNAL_35aa0c73_4_k_cu_3d37e1bc_217784cute7productE
	.align		8
        /*0068*/ 	.dword	_ZN40_INTERNAL_35aa0c73_4_k_cu_3d37e1bc_217784cute1_E
	.align		8
        /*0070*/ 	.dword	$str$25
	.align		8
        /*0078*/ 	.dword	$str$26
	.align		8
        /*0080*/ 	.dword	$str$27
	.align		8
        /*0088*/ 	.dword	$str$28


//--------------------- .text._ZN7cutlass13device_kernelINS_4gemm6kernel13GemmUniversalIN4cute5tupleIJiiiiEEENS1_10collective13CollectiveMmaINS1_35MainloopSm100TmaUmmaWarpSpecializedILi8ELi2ELi4ENS5_IJNS4_1CILi2EEENSA_ILi1EEESC_EEEEENS5_IJNSA_ILi64EEENSA_ILi128EEESF_EEENS_6half_tENS5_IJlSC_lEEESI_SJ_NS4_8TiledMMAINS4_8MMA_AtomIJNS4_20SM100_MMA_F16BF16_SSISI_SI_fLi64ELi128ELNS4_4UMMA5MajorE0ELSO_0ELNSN_7ScaleInE0ELSP_0EEEEEENS4_6LayoutINS5_IJSC_SC_SC_EEENS5_IJNSA_ILi0EEESU_SU_EEEEENS5_IJNS4_10UnderscoreESX_SX_EEEEENS4_13SM90_TMA_LOADENS4_14ComposedLayoutINS4_7SwizzleILi3ELi4ELi3EEENS4_18smem_ptr_flag_bitsILi16EEENSS_INS5_IJNSA_ILi8EEESF_EEENS5_IJSF_SC_EEEEEEEvNS4_8identityENS4_23SM90_TMA_LOAD_MULTICASTES1A_vS1B_EENS_8epilogue10collective18CollectiveEpilogueINS1E_23Sm100TmaWarpSpecializedILi4ELi2ELi16ELb1ELb0EEEJSH_NS5_IJNSS_ISF_SC_EENSS_INSA_ILi32EEESC_EEEEESI_SJ_SI_SJ_NS1E_6fusion15FusionCallbacksIS1I_NS1N_17LinearCombinationISI_fSI_fLNS_15FloatRoundStyleE2EEESH_S1M_JEEENS4_5SM1004TMEM4LOAD26SM100_TMEM_LOAD_16dp256b4xES10_NS11_INS12_ILi2ELi4ELi3EEES15_NSS_INS5_IJS16_S1K_EEENS5_IJS1K_SC_EEEEEEENS4_17SM75_U32x4_LDSM_NENS4_14SM90_TMA_STOREES21_NS4_17SM90_U32x4_STSM_NENS4_39AutoVectorizingCopyWithAssumedAlignmentILi128EEEEEEvvEEEEvNT_6ParamsE --------------------------
	.section	.text._ZN7cutlass13device_kernelINS_4gemm6kernel13GemmUniversalIN4cute5tupleIJiiiiEEENS1_10collective13CollectiveMmaINS1_35MainloopSm100TmaUmmaWarpSpecializedILi8ELi2ELi4ENS5_IJNS4_1CILi2EEENSA_ILi1EEESC_EEEEENS5_IJNSA_ILi64EEENSA_ILi128EEESF_EEENS_6half_tENS5_IJlSC_lEEESI_SJ_NS4_8TiledMMAINS4_8MMA_AtomIJNS4_20SM100_MMA_F16BF16_SSISI_SI_fLi64ELi128ELNS4_4UMMA5MajorE0ELSO_0ELNSN_7ScaleInE0ELSP_0EEEEEENS4_6LayoutINS5_IJSC_SC_SC_EEENS5_IJNSA_ILi0EEESU_SU_EEEEENS5_IJNS4_10UnderscoreESX_SX_EEEEENS4_13SM90_TMA_LOADENS4_14ComposedLayoutINS4_7SwizzleILi3ELi4ELi3EEENS4_18smem_ptr_flag_bitsILi16EEENSS_INS5_IJNSA_ILi8EEESF_EEENS5_IJSF_SC_EEEEEEEvNS4_8identityENS4_23SM90_TMA_LOAD_MULTICASTES1A_vS1B_EENS_8epilogue10collective18CollectiveEpilogueINS1E_23Sm100TmaWarpSpecializedILi4ELi2ELi16ELb1ELb0EEEJSH_NS5_IJNSS_ISF_SC_EENSS_INSA_ILi32EEESC_EEEEESI_SJ_SI_SJ_NS1E_6fusion15FusionCallbacksIS1I_NS1N_17LinearCombinationISI_fSI_fLNS_15FloatRoundStyleE2EEESH_S1M_JEEENS4_5SM1004TMEM4LOAD26SM100_TMEM_LOAD_16dp256b4xES10_NS11_INS12_ILi2ELi4ELi3EEES15_NSS_INS5_IJS16_S1K_EEENS5_IJS1K_SC_EEEEEEENS4_17SM75_U32x4_LDSM_NENS4_14SM90_TMA_STOREES21_NS4_17SM90_U32x4_STSM_NENS4_39AutoVectorizingCopyWithAssumedAlignmentILi128EEEEEEvvEEEEvNT_6ParamsE,"ax",@progbits
	.align	128
.text._ZN7cutlass13device_kernelINS_4gemm6kernel13GemmUniversalIN4cute5tupleIJiiiiEEENS1_10collective13CollectiveMmaINS1_35MainloopSm100TmaUmmaWarpSpecializedILi8ELi2ELi4ENS5_IJNS4_1CILi2EEENSA_ILi1EEESC_EEEEENS5_IJNSA_ILi64EEENSA_ILi128EEESF_EEENS_6half_tENS5_IJlSC_lEEESI_SJ_NS4_8TiledMMAINS4_8MMA_AtomIJNS4_20SM100_MMA_F16BF16_SSISI_SI_fLi64ELi128ELNS4_4UMMA5MajorE0ELSO_0ELNSN_7ScaleInE0ELSP_0EEEEEENS4_6LayoutINS5_IJSC_SC_SC_EEENS5_IJNSA_ILi0EEESU_SU_EEEEENS5_IJNS4_10UnderscoreESX_SX_EEEEENS4_13SM90_TMA_LOADENS4_14ComposedLayoutINS4_7SwizzleILi3ELi4ELi3EEENS4_18smem_ptr_flag_bitsILi16EEENSS_INS5_IJNSA_ILi8EEESF_EEENS5_IJSF_SC_EEEEEEEvNS4_8identityENS4_23SM90_TMA_LOAD_MULTICASTES1A_vS1B_EENS_8epilogue10collective18CollectiveEpilogueINS1E_23Sm100TmaWarpSpecializedILi4ELi2ELi16ELb1ELb0EEEJSH_NS5_IJNSS_ISF_SC_EENSS_INSA_ILi32EEESC_EEEEESI_SJ_SI_SJ_NS1E_6fusion15FusionCallbacksIS1I_NS1N_17LinearCombinationISI_fSI_fLNS_15FloatRoundStyleE2EEESH_S1M_JEEENS4_5SM1004TMEM4LOAD26SM100_TMEM_LOAD_16dp256b4xES10_NS11_INS12_ILi2ELi4ELi3EEES15_NSS_INS5_IJS16_S1K_EEENS5_IJS1K_SC_EEEEEEENS4_17SM75_U32x4_LDSM_NENS4_14SM90_TMA_STOREES21_NS4_17SM90_U32x4_STSM_NENS4_39AutoVectorizingCopyWithAssumedAlignmentILi128EEEEEEvvEEEEvNT_6ParamsE:
        .type           _ZN7cutlass13device_kernelINS_4gemm6kernel13GemmUniversalIN4cute5tupleIJiiiiEEENS1_10collective13CollectiveMmaINS1_35MainloopSm100TmaUmmaWarpSpecializedILi8ELi2ELi4ENS5_IJNS4_1CILi2EEENSA_ILi1EEESC_EEEEENS5_IJNSA_ILi64EEENSA_ILi128EEESF_EEENS_6half_tENS5_IJlSC_lEEESI_SJ_NS4_8TiledMMAINS4_8MMA_AtomIJNS4_20SM100_MMA_F16BF16_SSISI_SI_fLi64ELi128ELNS4_4UMMA5MajorE0ELSO_0ELNSN_7ScaleInE0ELSP_0EEEEEENS4_6LayoutINS5_IJSC_SC_SC_EEENS5_IJNSA_ILi0EEESU_SU_EEEEENS5_IJNS4_10UnderscoreESX_SX_EEEEENS4_13SM90_TMA_LOADENS4_14ComposedLayoutINS4_7SwizzleILi3ELi4ELi3EEENS4_18smem_ptr_flag_bitsILi16EEENSS_INS5_IJNSA_ILi8EEESF_EEENS5_IJSF_SC_EEEEEEEvNS4_8identityENS4_23SM90_TMA_LOAD_MULTICASTES1A_vS1B_EENS_8epilogue10collective18CollectiveEpilogueINS1E_23Sm100TmaWarpSpecializedILi4ELi2ELi16ELb1ELb0EEEJSH_NS5_IJNSS_ISF_SC_EENSS_INSA_ILi32EEESC_EEEEESI_SJ_SI_SJ_NS1E_6fusion15FusionCallbacksIS1I_NS1N_17LinearCombinationISI_fSI_fLNS_15FloatRoundStyleE2EEESH_S1M_JEEENS4_5SM1004TMEM4LOAD26SM100_TMEM_LOAD_16dp256b4xES10_NS11_INS12_ILi2ELi4ELi3EEES15_NSS_INS5_IJS16_S1K_EEENS5_IJS1K_SC_EEEEEEENS4_17SM75_U32x4_LDSM_NENS4_14SM90_TMA_STOREES21_NS4_17SM90_U32x4_STSM_NENS4_39AutoVectorizingCopyWithAssumedAlignmentILi128EEEEEEvvEEEEvNT_6ParamsE,@function
        .size           _ZN7cutlass13device_kernelINS_4gemm6kernel13GemmUniversalIN4cute5tupleIJiiiiEEENS1_10collective13CollectiveMmaINS1_35MainloopSm100TmaUmmaWarpSpecializedILi8ELi2ELi4ENS5_IJNS4_1CILi2EEENSA_ILi1EEESC_EEEEENS5_IJNSA_ILi64EEENSA_ILi128EEESF_EEENS_6half_tENS5_IJlSC_lEEESI_SJ_NS4_8TiledMMAINS4_8MMA_AtomIJNS4_20SM100_MMA_F16BF16_SSISI_SI_fLi64ELi128ELNS4_4UMMA5MajorE0ELSO_0ELNSN_7ScaleInE0ELSP_0EEEEEENS4_6LayoutINS5_IJSC_SC_SC_EEENS5_IJNSA_ILi0EEESU_SU_EEEEENS5_IJNS4_10UnderscoreESX_SX_EEEEENS4_13SM90_TMA_LOADENS4_14ComposedLayoutINS4_7SwizzleILi3ELi4ELi3EEENS4_18smem_ptr_flag_bitsILi16EEENSS_INS5_IJNSA_ILi8EEESF_EEENS5_IJSF_SC_EEEEEEEvNS4_8identityENS4_23SM90_TMA_LOAD_MULTICASTES1A_vS1B_EENS_8epilogue10collective18CollectiveEpilogueINS1E_23Sm100TmaWarpSpecializedILi4ELi2ELi16ELb1ELb0EEEJSH_NS5_IJNSS_ISF_SC_EENSS_INSA_ILi32EEESC_EEEEESI_SJ_SI_SJ_NS1E_6fusion15FusionCallbacksIS1I_NS1N_17LinearCombinationISI_fSI_fLNS_15FloatRoundStyleE2EEESH_S1M_JEEENS4_5SM1004TMEM4LOAD26SM100_TMEM_LOAD_16dp256b4xES10_NS11_INS12_ILi2ELi4ELi3EEES15_NSS_INS5_IJS16_S1K_EEENS5_IJS1K_SC_EEEEEEENS4_17SM75_U32x4_LDSM_NENS4_14SM90_TMA_STOREES21_NS4_17SM90_U32x4_STSM_NENS4_39AutoVectorizingCopyWithAssumedAlignmentILi128EEEEEEvvEEEEvNT_6ParamsE,(.L_x_196 - _ZN7cutlass13device_kernelINS_4gemm6kernel13GemmUniversalIN4cute5tupleIJiiiiEEENS1_10collective13CollectiveMmaINS1_35MainloopSm100TmaUmmaWarpSpecializedILi8ELi2ELi4ENS5_IJNS4_1CILi2EEENSA_ILi1EEESC_EEEEENS5_IJNSA_ILi64EEENSA_ILi128EEESF_EEENS_6half_tENS5_IJlSC_lEEESI_SJ_NS4_8TiledMMAINS4_8MMA_AtomIJNS4_20SM100_MMA_F16BF16_SSISI_SI_fLi64ELi128ELNS4_4UMMA5MajorE0ELSO_0ELNSN_7ScaleInE0ELSP_0EEEEEENS4_6LayoutINS5_IJSC_SC_SC_EEENS5_IJNSA_ILi0EEESU_SU_EEEEENS5_IJNS4_10UnderscoreESX_SX_EEEEENS4_13SM90_TMA_LOADENS4_14ComposedLayoutINS4_7SwizzleILi3ELi4ELi3EEENS4_18smem_ptr_flag_bitsILi16EEENSS_INS5_IJNSA_ILi8EEESF_EEENS5_IJSF_SC_EEEEEEEvNS4_8identityENS4_23SM90_TMA_LOAD_MULTICASTES1A_vS1B_EENS_8epilogue10collective18CollectiveEpilogueINS1E_23Sm100TmaWarpSpecializedILi4ELi2ELi16ELb1ELb0EEEJSH_NS5_IJNSS_ISF_SC_EENSS_INSA_ILi32EEESC_EEEEESI_SJ_SI_SJ_NS1E_6fusion15FusionCallbacksIS1I_NS1N_17LinearCombinationISI_fSI_fLNS_15FloatRoundStyleE2EEESH_S1M_JEEENS4_5SM1004TMEM4LOAD26SM100_TMEM_LOAD_16dp256b4xES10_NS11_INS12_ILi2ELi4ELi3EEES15_NSS_INS5_IJS16_S1K_EEENS5_IJS1K_SC_EEEEEEENS4_17SM75_U32x4_LDSM_NENS4_14SM90_TMA_STOREES21_NS4_17SM90_U32x4_STSM_NENS4_39AutoVectorizingCopyWithAssumedAlignmentILi128EEEEEEvvEEEEvNT_6ParamsE)
        .other          _ZN7cutlass13device_kernelINS_4gemm6kernel13GemmUniversalIN4cute5tupleIJiiiiEEENS1_10collective13CollectiveMmaINS1_35MainloopSm100TmaUmmaWarpSpecializedILi8ELi2ELi4ENS5_IJNS4_1CILi2EEENSA_ILi1EEESC_EEEEENS5_IJNSA_ILi64EEENSA_ILi128EEESF_EEENS_6half_tENS5_IJlSC_lEEESI_SJ_NS4_8TiledMMAINS4_8MMA_AtomIJNS4_20SM100_MMA_F16BF16_SSISI_SI_fLi64ELi128ELNS4_4UMMA5MajorE0ELSO_0ELNSN_7ScaleInE0ELSP_0EEEEEENS4_6LayoutINS5_IJSC_SC_SC_EEENS5_IJNSA_ILi0EEESU_SU_EEEEENS5_IJNS4_10UnderscoreESX_SX_EEEEENS4_13SM90_TMA_LOADENS4_14ComposedLayoutINS4_7SwizzleILi3ELi4ELi3EEENS4_18smem_ptr_flag_bitsILi16EEENSS_INS5_IJNSA_ILi8EEESF_EEENS5_IJSF_SC_EEEEEEEvNS4_8identityENS4_23SM90_TMA_LOAD_MULTICASTES1A_vS1B_EENS_8epilogue10collective18CollectiveEpilogueINS1E_23Sm100TmaWarpSpecializedILi4ELi2ELi16ELb1ELb0EEEJSH_NS5_IJNSS_ISF_SC_EENSS_INSA_ILi32EEESC_EEEEESI_SJ_SI_SJ_NS1E_6fusion15FusionCallbacksIS1I_NS1N_17LinearCombinationISI_fSI_fLNS_15FloatRoundStyleE2EEESH_S1M_JEEENS4_5SM1004TMEM4LOAD26SM100_TMEM_LOAD_16dp256b4xES10_NS11_INS12_ILi2ELi4ELi3EEES15_NSS_INS5_IJS16_S1K_EEENS5_IJS1K_SC_EEEEEEENS4_17SM75_U32x4_LDSM_NENS4_14SM90_TMA_STOREES21_NS4_17SM90_U32x4_STSM_NENS4_39AutoVectorizingCopyWithAssumedAlignmentILi128EEEEEEvvEEEEvNT_6ParamsE,@"STO_CUDA_ENTRY STV_DEFAULT"
_ZN7cutlass13device_kernelINS_4gemm6kernel13GemmUniversalIN4cute5tupleIJiiiiEEENS1_10collective13CollectiveMmaINS1_35MainloopSm100TmaUmmaWarpSpecializedILi8ELi2ELi4ENS5_IJNS4_1CILi2EEENSA_ILi1EEESC_EEEEENS5_IJNSA_ILi64EEENSA_ILi128EEESF_EEENS_6half_tENS5_IJlSC_lEEESI_SJ_NS4_8TiledMMAINS4_8MMA_AtomIJNS4_20SM100_MMA_F16BF16_SSISI_SI_fLi64ELi128ELNS4_4UMMA5MajorE0ELSO_0ELNSN_7ScaleInE0ELSP_0EEEEEENS4_6LayoutINS5_IJSC_SC_SC_EEENS5_IJNSA_ILi0EEESU_SU_EEEEENS5_IJNS4_10UnderscoreESX_SX_EEEEENS4_13SM90_TMA_LOADENS4_14ComposedLayoutINS4_7SwizzleILi3ELi4ELi3EEENS4_18smem_ptr_flag_bitsILi16EEENSS_INS5_IJNSA_ILi8EEESF_EEENS5_IJSF_SC_EEEEEEEvNS4_8identityENS4_23SM90_TMA_LOAD_MULTICASTES1A_vS1B_EENS_8epilogue10collective18CollectiveEpilogueINS1E_23Sm100TmaWarpSpecializedILi4ELi2ELi16ELb1ELb0EEEJSH_NS5_IJNSS_ISF_SC_EENSS_INSA_ILi32EEESC_EEEEESI_SJ_SI_SJ_NS1E_6fusion15FusionCallbacksIS1I_NS1N_17LinearCombinationISI_fSI_fLNS_15FloatRoundStyleE2EEESH_S1M_JEEENS4_5SM1004TMEM4LOAD26SM100_TMEM_LOAD_16dp256b4xES10_NS11_INS12_ILi2ELi4ELi3EEES15_NSS_INS5_IJS16_S1K_EEENS5_IJS1K_SC_EEEEEEENS4_17SM75_U32x4_LDSM_NENS4_14SM90_TMA_STOREES21_NS4_17SM90_U32x4_STSM_NENS4_39AutoVectorizingCopyWithAssumedAlignmentILi128EEEEEEvvEEEEvNT_6ParamsE:
[----:B------:R-:W1:Y:S01]  /*0000*/  LDC R1, c[0x0][0x37c] ;  /* 0x0000df00ff017b82 */ /* 0x000e620000000800 */
[----:B------:R-:W2:Y:S01]  /*0010*/  S2R R57, SR_TID.X ;  /* 0x0000000000397919 */ /* 0x000ea20000002100 */
[----:B------:R-:W3:Y:S01]  /*0020*/  LDCU.64 UR8, c[0x0][0x890] ;  /* 0x00011200ff0877ac */ /* 0x000ee20008000a00 */
[----:B------:R-:W-:Y:S02]  /*0030*/  PRMT R45, RZ, 0x7610, R45 ;  /* 0x00007610ff2d7816 */ /* 0x000fe4000000002d */
[----:B------:R-:W-:Y:S01]  /*0040*/  ELECT P3, URZ, PT ;  /* 0x0000000000ff782f */ /* 0x000fe20003860000 */
[----:B---3--:R-:W-:-:S04]  /*0050*/  UISETP.NE.U32.AND UP0, UPT, UR8, URZ, UPT ;  /* 0x000000ff0800728c */ /* 0x008fc8000bf05070 */
[----:B------:R-:W-:Y:S01]  /*0060*/  UISETP.NE.AND.EX UP0, UPT, UR9, URZ, UPT, UP0 ;  /* 0x000000ff0900728c */ /* 0x000fe2000bf05300 */
[----:B--2---:R-:W-:-:S05]  /*0070*/  SHF.R.U32.HI R46, RZ, 0x5, R57 ;  /* 0x00000005ff2e7819 */ /* 0x004fca0000011639 */
[----:B------:R-:W2:Y:S02]  /*0080*/  SHFL.IDX PT, R0, R46, RZ, 0x1f ;  /* 0x00001fff2e007589 */ /* 0x000ea400000e0000 */
[----:B--2---:R-:W-:Y:S01]  /*0090*/  R2UR UR18, R0 ;  /* 0x00000000001272ca */ /* 0x004fe200000e0000 */
[----:B-1----:R-:W-:-:S14]  /*00a0*/  BRA.U UP0, `(.L_x_0) ;  /* 0x0000000100307547 */ /* 0x002fdc000b800000 */
[----:B------:R-:W1:Y:S02]  /*00b0*/  LDCU.64 UR4, c[0x0][0x888] ;  /* 0x00011100ff0477ac */ /* 0x000e640008000a00 */
[----:B-1----:R-:W-:-:S04]  /*00c0*/  UISETP.NE.U32.AND UP0, UPT, UR4, URZ, UPT ;  /* 0x000000ff0400728c */ /* 0x002fc8000bf05070 */
[----:B------:R-:W-:-:S09]  /*00d0*/  UISETP.NE.AND.EX UP0, UPT, UR5, URZ, UPT, UP0 ;  /* 0x000000ff0500728c */ /* 0x000fd2000bf05300 */
[----:B------:R-:W-:Y:S05]  /*00e0*/  BRA.U !UP0, `(.L_x_1) ;  /* 0x0000000108147547 */ /* 0x000fea000b800000 */
[----:B------:R-:W1:Y:S01]  /*00f0*/  LDC.64 R2, c[0x0][0x888] ;  /* 0x00022200ff027b82 */ /* 0x000e620000000a00 */
[----:B------:R-:W1:Y:S02]  /*0100*/  LDCU.64 UR4, c[0x0][0x358] ;  /* 0x00006b00ff0477ac */ /* 0x000e640008000a00 */
[----:B-1----:R1:W5:Y:S01]  /*0110*/  LDG.E R27, desc[UR4][R2.64] ;  /* 0x00000004021b7981 */ /* 0x002362000c1e1900 */
[----:B------:R-:W-:Y:S01]  /*0120*/  HFMA2 R45, -RZ, RZ, 0, 5.9604644775390625e-08 ;  /* 0x00000001ff2d7431 */ /* 0x000fe200000001ff */
[----:B------:R-:W-:Y:S05]  /*0130*/  BRA `(.L_x_0) ;  /* 0x00000000000c7947 */ /* 0x000fea0003800000 */
.L_x_1:
[----:B------:R-:W1:Y:S01]  /*0140*/  LDCU UR4, c[0x0][0x880] ;  /* 0x00011000ff0477ac */ /* 0x000e620008000800 */
[----:B------:R-:W-:Y:S01]  /*0150*/  HFMA2 R45, -RZ, RZ, 0, 5.9604644775390625e-08 ;  /* 0x00000001ff2d7431 */ /* 0x000fe200000001ff */
[----:B-1----:R-:W-:-:S07]  /*0160*/  MOV R27, UR4 ;  /* 0x00000004001b7c02 */ /* 0x002fce0008000f00 */
.L_x_0:
[----:B------:R-:W2:Y:S02]  /*0170*/  LDCU.64 UR4, c[0x0][0x8b0] ;  /* 0x00011600ff0477ac */ /* 0x000ea40008000a00 */
[----:B--2---:R-:W-:-:S04]  /*0180*/  UISETP.NE.U32.AND UP0, UPT, UR4, URZ, UPT ;  /* 0x000000ff0400728c */ /* 0x004fc8000bf05070 */
[----:B------:R-:W-:-:S09]  /*0190*/  UISETP.NE.AND.EX UP0, UPT, UR5, URZ, UPT, UP0 ;  /* 0x000000ff0500728c */ /* 0x000fd2000bf05300 */
[----:B------:R-:W-:Y:S05]  /*01a0*/  BRA.U UP0, `(.L_x_2) ;  /* 0x0000000100287547 */ /* 0x000fea000b800000 */
[----:B------:R-:W2:Y:S02]  /*01b0*/  LDCU.64 UR4, c[0x0][0x8a8] ;  /* 0x00011500ff0477ac */ /* 0x000ea40008000a00 */
[----:B--2---:R-:W-:-:S04]  /*01c0*/  UISETP.NE.U32.AND UP0, UPT, UR4, URZ, UPT ;  /* 0x000000ff0400728c */ /* 0x004fc8000bf05070 */
[----:B------:R-:W-:-:S09]  /*01d0*/  UISETP.NE.AND.EX UP0, UPT, UR5, URZ, UPT, UP0 ;  /* 0x000000ff0500728c */ /* 0x000fd2000bf05300 */
[----:B------:R-:W-:Y:S05]  /*01e0*/  BRA.U !UP0, `(.L_x_3) ;  /* 0x0000000108107547 */ /* 0x000fea000b800000 */
[----:B------:R-:W2:Y:S01]  /*01f0*/  LDC.64 R24, c[0x0][0x8a8] ;  /* 0x00022a00ff187b82 */ /* 0x000ea20000000a00 */
[----:B------:R-:W2:Y:S02]  /*0200*/  LDCU.64 UR4, c[0x0][0x358] ;  /* 0x00006b00ff0477ac */ /* 0x000ea40008000a00 */
[----:B--2---:R2:W5:Y:S01]  /*0210*/  LDG.E R24, desc[UR4][R24.64] ;  /* 0x0000000418187981 */ /* 0x004562000c1e1900 */
[----:B------:R-:W-:Y:S05]  /*0220*/  BRA `(.L_x_2) ;  /* 0x0000000000087947 */ /* 0x000fea0003800000 */
.L_x_3:
[----:B------:R-:W2:Y:S02]  /*0230*/  LDCU UR4, c[0x0][0x8a0] ;  /* 0x00011400ff0477ac */ /* 0x000ea40008000800 */
[----:B--2---:R-:W-:Y:S02]  /*0240*/  MOV R24, UR4 ;  /* 0x0000000400187c02 */ /* 0x004fe40008000f00 */
.L_x_2:
[----:B------:R-:W-:Y:S01]  /*0250*/  IMAD.U32 R0, RZ, RZ, UR18 ;  /* 0x00000012ff007e24 */ /* 0x000fe2000f8e00ff */
[----:B------:R-:W-:Y:S04]  /*0260*/  BSSY.RECONVERGENT B0, `(.L_x_4) ;  /* 0x000000c000007945 */ /* 0x000fe80003800200 */
[C---:B------:R-:W-:Y:S02]  /*0270*/  ISETP.NE.OR P1, PT, R0.reuse, 0x1, !P3 ;  /* 0x000000010000780c */ /* 0x040fe40005f25670 */
[----:B------:R-:W-:-:S11]  /*0280*/  ISETP.NE.OR P0, PT, R0, 0x3, !P3 ;  /* 0x000000030000780c */ /* 0x000fd60005f05670 */
[----:B------:R-:W-:Y:S05]  /*0290*/  @P1 BRA `(.L_x_5) ;  /* 0x0000000000201947 */ /* 0x000fea0003800000 */
[----:B------:R-:W3:Y:S02]  /*02a0*/  LDCU.64 UR4, c[0x0][0x348] ;  /* 0x00006900ff0477ac */ /* 0x000ee40008000a00 */
[----:B---3--:R-:W-:Y:S02]  /*02b0*/  UIADD3 UR6, UP1, UPT, UR4, 0x80, URZ ;  /* 0x0000008004067890 */ /* 0x008fe4000ff3e0ff */
[----:B------:R-:W-:Y:S02]  /*02c0*/  UIADD3 UR4, UP0, UPT, UR4, 0x180, URZ ;  /* 0x0000018004047890 */ /* 0x000fe4000ff1e0ff */
[----:B------:R-:W-:Y:S02]  /*02d0*/  UIADD3.X UR7, UPT, UPT, URZ, UR5, URZ, UP1, !UPT ;  /* 0x00000005ff077290 */ /* 0x000fe40008ffe4ff */
[----:B------:R-:W-:-:S07]  /*02e0*/  UIADD3.X UR5, UPT, UPT, URZ, UR5, URZ, UP0, !UPT ;  /* 0x00000005ff057290 */ /* 0x000fce00087fe4ff */
[----:B------:R3:W-:Y:S02]  /*02f0*/  UTMACCTL.PF [UR6] ;  /* 0x00000000060079b9 */ /* 0x0007e40008040000 */
[----:B------:R3:W-:Y:S02]  /*0300*/  UTMACCTL.PF [UR4] ;  /* 0x00000000040079b9 */ /* 0x0007e40008040000 */
[----:B---3--:R-:W-:Y:S01]  /*0310*/  NOP ;  /* 0x0000000000007918 */ /* 0x008fe20000000000 */
.L_x_5:
[----:B------:R-:W-:Y:S05]  /*0320*/  BSYNC.RECONVERGENT B0 ;  /* 0x0000000000007941 */ /* 0x000fea0003800200 */
.L_x_4:
[----:B------:R-:W-:Y:S04]  /*0330*/  BSSY.RECONVERGENT B0, `(.L_x_6) ;  /* 0x000000a000007945 */ /* 0x000fe80003800200 */
        /* <DEDUP_REMOVED lines=9> */
.L_x_7:
[----:B------:R-:W-:Y:S05]  /*03d0*/  BSYNC.RECONVERGENT B0 ;  /* 0x0000000000007941 */ /* 0x000fea0003800200 */
.L_x_6:
[----:B------:R-:W3:Y:S01]  /*03e0*/  LDCU.64 UR4, c[0x0][0x888] ;  /* 0x00011100ff0477ac */ /* 0x000ee20008000a00 */
[----:B------:R-:W-:Y:S02]  /*03f0*/  UISETP.EQ.U32.AND UP2, UPT, UR8, URZ, UPT ;  /* 0x000000ff0800728c */ /* 0x000fe4000bf42070 */
[----:B------:R-:W-:Y:S02]  /*0400*/  UPLOP3.LUT UP3, UPT, UPT, UPT, UPT, 0x80, 0x8 ;  /* 0x000000000008789c */ /* 0x000fe40003f6f070 */
[----:B---3--:R-:W-:-:S04]  /*0410*/  UISETP.NE.U32.AND UP0, UPT, UR4, URZ, UPT ;  /* 0x000000ff0400728c */ /* 0x008fc8000bf05070 */
[----:B------:R-:W-:-:S04]  /*0420*/  UISETP.NE.AND.EX UP1, UPT, UR5, URZ, UPT, UP0 ;  /* 0x000000ff0500728c */ /* 0x000fc8000bf25300 */
[----:B------:R-:W-:-:S04]  /*0430*/  UISETP.EQ.OR.EX UP4, UPT, UR9, URZ, !UP1, UP2 ;  /* 0x000000ff0900728c */ /* 0x000fc8000cf82720 */
[----:B------:R-:W-:-:S06]  /*0440*/  UP2UR UR4, UPR, URZ, 0x10 ;  /* 0x00000010ff047883 */ /* 0x000fcc0008000000 */
[----:B------:R-:W-:Y:S01]  /*0450*/  MOV R49, UR4 ;  /* 0x0000000400317c02 */ /* 0x000fe20008000f00 */
[----:B------:R-:W-:Y:S06]  /*0460*/  BRA.U !UP4, `(.L_x_8) ;  /* 0x000000010c207547 */ /* 0x000fec000b800000 */
[----:B------:R-:W-:Y:S01]  /*0470*/  UISETP.NE.U32.AND UP2, UPT, UR8, URZ, UPT ;  /* 0x000000ff0800728c */ /* 0x000fe2000bf45070 */
[----:B-----5:R-:W-:Y:S01]  /*0480*/  FSETP.NEU.AND P0, PT, R27, RZ, PT ;  /* 0x000000ff1b00720b */ /* 0x020fe20003f0d000 */
[----:B------:R-:W-:Y:S02]  /*0490*/  USEL UR4, URZ, 0xffffffff, UP1 ;  /* 0xffffffffff047887 */ /* 0x000fe40008800000 */
[----:B------:R-:W-:-:S10]  /*04a0*/  UISETP.NE.AND.EX UP2, UPT, UR9, URZ, UPT, UP2 ;  /* 0x000000ff0900728c */ /* 0x000fd4000bf45320 */
[----:B------:R-:W-:Y:S01]  /*04b0*/  VOTEU.ANY UP0, P0 ;  /* 0x0000000000ff7886 */ /* 0x000fe20000000100 */
[----:B------:R-:W-:-:S04]  /*04c0*/  @!UP2 USEL UR4, URZ, 0xffffffff, UP0 ;  /* 0xffffffffff04a887 */ /* 0x000fc80008000000 */
[----:B------:R-:W-:-:S04]  /*04d0*/  ULOP3.LUT UR4, UR4, 0x1, URZ, 0xc0, !UPT ;  /* 0x0000000104047892 */ /* 0x000fc8000f8ec0ff */
[----:B------:R-:W-:-:S11]  /*04e0*/  UISETP.NE.U32.AND UP3, UPT, UR4, 0x1, UPT ;  /* 0x000000010400788c */ /* 0x000fd6000bf65070 */
.L_x_8:
[----:B-1----:R-:W1:Y:S02]  /*04f0*/  SHFL.IDX PT, R2, R46, RZ, 0x1f ;  /* 0x00001fff2e027589 */ /* 0x002e6400000e0000 */
[----:B-1----:R-:W-:-:S13]  /*0500*/  ISETP.NE.AND P0, PT, R2, RZ, PT ;  /* 0x000000ff0200720c */ /* 0x002fda0003f05270 */
[----:B------:R-:W-:Y:S05]  /*0510*/  @P0 BRA `(.L_x_9) ;  /* 0x0000000000840947 */ /* 0x000fea0003800000 */
[----:B------:R-:W-:Y:S01]  /*0520*/  ELECT P0, URZ, PT ;  /* 0x0000000000ff782f */ /* 0x000fe20003800000 */
[----:B------:R-:W-:-:S12]  /*0530*/  BSSY.RECONVERGENT B0, `(.L_x_9) ;  /* 0x000001f000007945 */ /* 0x000fd80003800200 */
[----:B------:R-:W-:Y:S05]  /*0540*/  @!P0 BRA `(.L_x_10) ;  /* 0x0000000000748947 */ /* 0x000fea0003800000 */
[----:B------:R-:W1:Y:S01]  /*0550*/  S2UR UR4, SR_CgaCtaId ;  /* 0x00000000000479c3 */ /* 0x000e620000008800 */
[----:B------:R-:W-:Y:S01]  /*0560*/  UMOV UR5, 0x400 ;  /* 0x0000040000057882 */ /* 0x000fe20000000000 */
[----:B------:R-:W-:Y:S01]  /*0570*/  UMOV UR8, 0x1 ;  /* 0x0000000100087882 */ /* 0x000fe20000000000 */
[----:B------:R-:W-:Y:S01]  /*0580*/  UMOV UR6, 0x2 ;  /* 0x0000000200067882 */ /* 0x000fe20000000000 */
[----:B------:R-:W-:-:S04]  /*0590*/  UIADD3 UR8, UPT, UPT, -UR8, 0x100000, URZ ;  /* 0x0010000008087890 */ /* 0x000fc8000fffe1ff */
[----:B------:R-:W-:Y:S02]  /*05a0*/  USHF.L.U32 UR9, UR8, 0xb, URZ ;  /* 0x0000000b08097899 */ /* 0x000fe400080006ff */
[----:B------:R-:W-:Y:S02]  /*05b0*/  USHF.L.U32 UR8, UR8, 0x1, URZ ;  /* 0x0000000108087899 */ /* 0x000fe400080006ff */
[----:B------:R-:W-:-:S04]  /*05c0*/  UIADD3 UR6, UPT, UPT, -UR6, 0x100000, URZ ;  /* 0x0010000006067890 */ /* 0x000fc8000fffe1ff */
[----:B------:R-:W-:Y:S02]  /*05d0*/  USHF.L.U32 UR7, UR6, 0xb, URZ ;  /* 0x0000000b06077899 */ /* 0x000fe400080006ff */
[----:B------:R-:W-:Y:S02]  /*05e0*/  USHF.L.U32 UR6, UR6, 0x1, URZ ;  /* 0x0000000106067899 */ /* 0x000fe400080006ff */
[----:B-1----:R-:W-:Y:S01]  /*05f0*/  ULEA UR4, UR4, UR5, 0x18 ;  /* 0x0000000504047291 */ /* 0x002fe2000f8ec0ff */
[----:B------:R-:W1:Y:S11]  /*0600*/  FENCE.VIEW.ASYNC.S ;  /* 0x00000000000073c6 */ /* 0x000e760000000000 */
[----:B-1----:R1:W3:Y:S01]  /*0610*/  SYNCS.EXCH.64 URZ, [UR4], UR8 ;  /* 0x0000000804ff75b2 */ /* 0x0022e20008000100 */
[----:B------:R1:W4:Y:S01]  /*0620*/  SYNCS.EXCH.64 URZ, [UR4+0x40], UR6 ;  /* 0x0000400604ff75b2 */ /* 0x0003220008000100 */
[----:B------:R1:W1:Y:S01]  /*0630*/  SYNCS.EXCH.64 URZ, [UR4+0x8], UR8 ;  /* 0x0000080804ff75b2 */ /* 0x0002620008000100 */
        /* <DEDUP_REMOVED lines=13> */
[----:B------:R-:W-:Y:S01]  /*0710*/  NOP ;  /* 0x0000000000007918 */ /* 0x000fe20000000000 */
.L_x_10:
[----:B-1----:R-:W-:Y:S05]  /*0720*/  BSYNC.RECONVERGENT B0 ;  /* 0x0000000000007941 */ /* 0x002fea0003800200 */
.L_x_9:
[----:B------:R-:W1:Y:S01]  /*0730*/  SHFL.IDX PT, R2, R46, RZ, 0x1f ;  /* 0x00001fff2e027589 */ /* 0x000e6200000e0000 */
[----:B------:R-:W-:Y:S01]  /*0740*/  NOP ;  /* 0x0000000000007918 */ /* 0x000fe20000000000 */
[----:B-1----:R-:W-:-:S13]  /*0750*/  ISETP.NE.AND P0, PT, R2, 0x1, PT ;  /* 0x000000010200780c */ /* 0x002fda0003f05270 */
[----:B------:R-:W-:Y:S05]  /*0760*/  @P0 BRA `(.L_x_11) ;  /* 0x0000000000580947 */ /* 0x000fea0003800000 */
        /* <DEDUP_REMOVED lines=9> */
[----:B------:R-:W-:Y:S01]  /*0800*/  USHF.L.U32 UR6, UR6, 0x1, URZ ;  /* 0x0000000106067899 */ /* 0x000fe200080006ff */
[----:B------:R-:W-:Y:S01]  /*0810*/  ELECT P0, URZ, PT ;  /* 0x0000000000ff782f */ /* 0x000fe20003800000 */
[----:B-1----:R-:W-:Y:S01]  /*0820*/  ULEA UR4, UR4, UR5, 0x18 ;  /* 0x0000000504047291 */ /* 0x002fe2000f8ec0ff */
[----:B------:R-:W1:Y:S11]  /*0830*/  FENCE.VIEW.ASYNC.S ;  /* 0x00000000000073c6 */ /* 0x000e760000000000 */
[----:B-1----:R1:W1:Y:S01]  /*0840*/  SYNCS.EXCH.64 URZ, [UR4+0x80], UR8 ;  /* 0x0000800804ff75b2 */ /* 0x0022620008000100 */
        /* <DEDUP_REMOVED lines=8> */
.L_x_11:
[----:B------:R-:W2:Y:S01]  /*08d0*/  SHFL.IDX PT, R2, R46, RZ, 0x1f ;  /* 0x00001fff2e027589 */ /* 0x000ea200000e0000 */
[----:B------:R-:W-:Y:S01]  /*08e0*/  NOP ;  /* 0x0000000000007918 */ /* 0x000fe20000000000 */
[----:B--2---:R-:W-:-:S13]  /*08f0*/  ISETP.NE.AND P0, PT, R2, 0x3, PT ;  /* 0x000000030200780c */ /* 0x004fda0003f05270 */
[----:B------:R-:W-:Y:S05]  /*0900*/  @P0 BRA `(.L_x_12) ;  /* 0x0000000000300947 */ /* 0x000fea0003800000 */
[----:B-1----:R-:W1:Y:S01]  /*0910*/  S2UR UR4, SR_CgaCtaId ;  /* 0x00000000000479c3 */ /* 0x002e620000008800 */
[----:B------:R-:W-:Y:S01]  /*0920*/  UMOV UR6, 0x400 ;  /* 0x0000040000067882 */ /* 0x000fe20000000000 */
[----:B------:R-:W-:Y:S01]  /*0930*/  UMOV UR5, 0x20 ;  /* 0x0000002000057882 */ /* 0x000fe20000000000 */
[----:B------:R-:W-:Y:S01]  /*0940*/  ELECT P0, URZ, PT ;  /* 0x0000000000ff782f */ /* 0x000fe20003800000 */
[----:B-1----:R-:W-:Y:S02]  /*0950*/  ULEA UR6, UR4, UR6, 0x18 ;  /* 0x0000000604067291 */ /* 0x002fe4000f8ec0ff */
[----:B------:R-:W-:-:S04]  /*0960*/  UIADD3 UR4, UPT, UPT, -UR5, 0x100000, URZ ;  /* 0x0010000005047890 */ /* 0x000fc8000fffe1ff */
[----:B------:R-:W-:Y:S02]  /*0970*/  USHF.L.U32 UR5, UR4, 0xb, URZ ;  /* 0x0000000b04057899 */ /* 0x000fe400080006ff */
[----:B------:R-:W-:Y:S01]  /*0980*/  USHF.L.U32 UR4, UR4, 0x1, URZ ;  /* 0x0000000104047899 */ /* 0x000fe200080006ff */
[----:B------:R-:W1:Y:S11]  /*0990*/  FENCE.VIEW.ASYNC.S ;  /* 0x00000000000073c6 */ /* 0x000e760000000000 */
[----:B-1----:R2:W1:Y:S01]  /*09a0*/  SYNCS.EXCH.64 URZ, [UR6+0xc0], UR4 ;  /* 0x0000c00406ff75b2 */ /* 0x0024620008000100 */
[----:B------:R2:W1:Y:S02]  /*09b0*/  SYNCS.EXCH.64 URZ, [UR6+0xc8], UR4 ;  /* 0x0000c80406ff75b2 */ /* 0x0004640008000100 */
[----:B--2---:R-:W-:Y:S01]  /*09c0*/  NOP ;  /* 0x0000000000007918 */ /* 0x004fe20000000000 */
.L_x_12:
[----:B------:R-:W2:Y:S01]  /*09d0*/  SHFL.IDX PT, R2, R46, RZ, 0x1f ;  /* 0x00001fff2e027589 */ /* 0x000ea200000e0000 */
[----:B------:R-:W-:Y:S01]  /*09e0*/  NOP ;  /* 0x0000000000007918 */ /* 0x000fe20000000000 */
[----:B--2---:R-:W-:-:S13]  /*09f0*/  ISETP.NE.AND P0, PT, R2, 0x4, PT ;  /* 0x000000040200780c */ /* 0x004fda0003f05270 */
[----:B------:R-:W-:Y:S05]  /*0a00*/  @P0 BRA `(.L_x_13) ;  /* 0x00000000004c0947 */ /* 0x000fea0003800000 */
[----:B-1----:R-:W1:Y:S01]  /*0a10*/  S2UR UR6, SR_CgaCtaId ;  /* 0x00000000000679c3 */ /* 0x002e620000008800 */
[----:B------:R-:W-:Y:S01]  /*0a20*/  UMOV UR4, 0x1e0 ;  /* 0x000001e000047882 */ /* 0x000fe20000000000 */
[----:B------:R-:W-:Y:S01]  /*0a30*/  UMOV UR5, 0x400 ;  /* 0x0000040000057882 */ /* 0x000fe20000000000 */
[----:B------:R-:W-:Y:S01]  /*0a40*/  USEL UR4, UR4, 0x1a0, UP3 ;  /* 0x000001a004047887 */ /* 0x000fe20009800000 */
[----:B------:R-:W-:Y:S01]  /*0a50*/  UMOV UR8, 0x1 ;  /* 0x0000000100087882 */ /* 0x000fe20000000000 */
[----:B------:R-:W-:Y:S01]  /*0a60*/  ELECT P0, URZ, PT ;  /* 0x0000000000ff782f */ /* 0x000fe20003800000 */
[----:B------:R-:W-:-:S04]  /*0a70*/  UIADD3 UR8, UPT, UPT, -UR8, 0x100000, URZ ;  /* 0x0010000008087890 */ /* 0x000fc8000fffe1ff */
[----:B------:R-:W-:Y:S02]  /*0a80*/  USHF.L.U32 UR9, UR8, 0xb, URZ ;  /* 0x0000000b08097899 */ /* 0x000fe400080006ff */
[----:B------:R-:W-:Y:S02]  /*0a90*/  USHF.L.U32 UR8, UR8, 0x1, URZ ;  /* 0x0000000108087899 */ /* 0x000fe400080006ff */
[----:B-1----:R-:W-:Y:S02]  /*0aa0*/  ULEA UR6, UR6, UR5, 0x18 ;  /* 0x0000000506067291 */ /* 0x002fe4000f8ec0ff */
[----:B------:R-:W-:-:S04]  /*0ab0*/  UIADD3 UR4, UPT, UPT, -UR4, 0x100000, URZ ;  /* 0x0010000004047890 */ /* 0x000fc8000fffe1ff */
[----:B------:R-:W-:Y:S02]  /*0ac0*/  USHF.L.U32 UR5, UR4, 0xb, URZ ;  /* 0x0000000b04057899 */ /* 0x000fe400080006ff */
[----:B------:R-:W-:Y:S01]  /*0ad0*/  USHF.L.U32 UR4, UR4, 0x1, URZ ;  /* 0x0000000104047899 */ /* 0x000fe200080006ff */
[----:B------:R-:W1:Y:S03]  /*0ae0*/  FENCE.VIEW.ASYNC.S ;  /* 0x00000000000073c6 */ /* 0x000e660000000000 */
[----:B-1----:R2:W1:Y:S08]  /*0af0*/  SYNCS.EXCH.64 URZ, [UR6+0xd0], UR8 ;  /* 0x0000d00806ff75b2 */ /* 0x0024700008000100 */
[----:B------:R2:W1:Y:S01]  /*0b00*/  SYNCS.EXCH.64 URZ, [UR6+0xe0], UR4 ;  /* 0x0000e00406ff75b2 */ /* 0x0004620008000100 */
[----:B------:R2:W1:Y:S01]  /*0b10*/  SYNCS.EXCH.64 URZ, [UR6+0xd8], UR8 ;  /* 0x0000d80806ff75b2 */ /* 0x0004620008000100 */
[----:B------:R2:W1:Y:S02]  /*0b20*/  SYNCS.EXCH.64 URZ, [UR6+0xe8], UR4 ;  /* 0x0000e80406ff75b2 */ /* 0x0004640008000100 */
[----:B--2---:R-:W-:Y:S01]  /*0b30*/  NOP ;  /* 0x0000000000007918 */ /* 0x004fe20000000000 */
.L_x_13:
[----:B------:R-:W2:Y:S01]  /*0b40*/  SHFL.IDX PT, R2, R46, RZ, 0x1f ;  /* 0x00001fff2e027589 */ /* 0x000ea200000e0000 */
[----:B------:R-:W-:Y:S01]  /*0b50*/  NOP ;  /* 0x0000000000007918 */ /* 0x000fe20000000000 */
[----:B--2---:R-:W-:-:S13]  /*0b60*/  ISETP.NE.AND P0, PT, R2, 0x5, PT ;  /* 0x000000050200780c */ /* 0x004fda0003f05270 */
[----:B------:R-:W-:Y:S05]  /*0b70*/  @P0 BRA `(.L_x_14) ;  /* 0x0000000000580947 */ /* 0x000fea0003800000 */
[----:B-1----:R-:W1:Y:S01]  /*0b80*/  S2UR UR4, SR_CgaCtaId ;  /* 0x00000000000479c3 */ /* 0x002e620000008800 */
        /* <DEDUP_REMOVED lines=19> */
[----:B------:R2:W1:Y:S02]  /*0cc0*/  SYNCS.EXCH.64 URZ, [UR4+0x128], UR6 ;  /* 0x0001280604ff75b2 */ /* 0x0004640008000100 */
[----:B--2---:R-:W-:Y:S01]  /*0cd0*/  NOP ;  /* 0x0000000000007918 */ /* 0x004fe20000000000 */
.L_x_14:
        /* <DEDUP_REMOVED lines=8> */
[----:B------:R-:W-:-:S04]  /*0d60*/  UIADD3 UR6, UPT, UPT, -UR6, 0x100000, URZ ;  /* 0x0010000006067890 */ /* 0x000fc8000fffe1ff */
[----:B------:R-:W-:Y:S02]  /*0d70*/  USHF.L.U32 UR7, UR6, 0xb, URZ ;  /* 0x0000000b06077899 */ /* 0x000fe400080006ff */
[----:B------:R-:W-:Y:S02]  /*0d80*/  USHF.L.U32 UR6, UR6, 0x1, URZ ;  /* 0x0000000106067899 */ /* 0x000fe400080006ff */
[----:B-1----:R-:W-:Y:S01]  /*0d90*/  ULEA UR4, UR4, UR5, 0x18 ;  /* 0x0000000504047291 */ /* 0x002fe2000f8ec0ff */
[----:B------:R-:W1:Y:S11]  /*0da0*/  FENCE.VIEW.ASYNC.S ;  /* 0x00000000000073c6 */ /* 0x000e760000000000 */
[----:B-1----:R2:W1:Y:S01]  /*0db0*/  SYNCS.EXCH.64 URZ, [UR4+0x130], UR6 ;  /* 0x0001300604ff75b2 */ /* 0x0024620008000100 */
[----:B------:R2:W1:Y:S01]  /*0dc0*/  SYNCS.EXCH.64 URZ, [UR4+0x140], UR6 ;  /* 0x0001400604ff75b2 */ /* 0x0004620008000100 */
[----:B------:R2:W1:Y:S01]  /*0dd0*/  SYNCS.EXCH.64 URZ, [UR4+0x138], UR6 ;  /* 0x0001380604ff75b2 */ /* 0x0004620008000100 */
[----:B------:R2:W1:Y:S02]  /*0de0*/  SYNCS.EXCH.64 URZ, [UR4+0x148], UR6 ;  /* 0x0001480604ff75b2 */ /* 0x0004640008000100 */
[----:B--2---:R-:W-:Y:S01]  /*0df0*/  NOP ;  /* 0x0000000000007918 */ /* 0x004fe20000000000 */
.L_x_15:
[----:B-1----:R-:W1:Y:S01]  /*0e00*/  LDCU UR4, c[0x0][0x36c] ;  /* 0x00006d80ff0477ac */ /* 0x002e620008000800 */
[----:B------:R-:W-:Y:S01]  /*0e10*/  ISETP.NE.OR P3, PT, R0, 0x2, !P3 ;  /* 0x000000020000780c */ /* 0x000fe20005f65670 */
[----:B------:R-:W-:Y:S01]  /*0e20*/  NOP ;  /* 0x0000000000007918 */ /* 0x000fe20000000000 */
[----:B------:R-:W-:Y:S01]  /*0e30*/  LOP3.LUT R0, R57, 0x1f, RZ, 0xc0, !PT ;  /* 0x0000001f39007812 */ /* 0x000fe200078ec0ff */
[----:B------:R-:W-:Y:S02]  /*0e40*/  UISETP.NE.AND UP4, UPT, UR18, 0x2, UPT ;  /* 0x000000021200788c */ /* 0x000fe4000bf85270 */
[----:B------:R-:W-:Y:S02]  /*0e50*/  UISETP.NE.AND UP5, UPT, UR18, URZ, UPT ;  /* 0x000000ff1200728c */ /* 0x000fe4000bfa5270 */
[----:B-1----:R-:W-:-:S09]  /*0e60*/  UISETP.EQ.U32.AND UP6, UPT, UR4, 0x1, UPT ;  /* 0x000000010400788c */ /* 0x002fd2000bfc2070 */
[----:B------:R-:W-:Y:S05]  /*0e70*/  BRA.U !UP6, `(.L_x_16) ;  /* 0x000000010e087547 */ /* 0x000fea000b800000 */
[----:B---34-:R-:W-:Y:S01]  /*0e80*/  UCGABAR_ARV ;  /* 0x00000000000079c7 */ /* 0x018fe20008000000 */
[----:B------:R-:W-:Y:S05]  /*0e90*/  BRA `(.L_x_17) ;  /* 0x0000000000047947 */ /* 0x000fea0003800000 */
.L_x_16:
[----:B---34-:R-:W-:Y:S01]  /*0ea0*/  NOP ;  /* 0x0000000000007918 */ /* 0x018fe20000000000 */
.L_x_17:
[----:B------:R-:W1:Y:S01]  /*0eb0*/  S2UR UR30, SR_CTAID.X ;  /* 0x00000000001e79c3 */ /* 0x000e620000002500 */
[----:B------:R-:W-:-:S05]  /*0ec0*/  CS2R.32 R48, SR_CgaSize ;  /* 0x0000000000307805 */ /* 0x000fca0000008a00 */
[----:B------:R-:W-:-:S05]  /*0ed0*/  IMAD R48, R48, -0xa0, RZ ;  /* 0xffffff6030307824 */ /* 0x000fca00078e02ff */
[----:B------:R-:W-:-:S14]  /*0ee0*/  R2UR UR5, R48 ;  /* 0x00000000300572ca */ /* 0x000fdc00000e0000 */
[----:B------:R-:W2:Y:S01]  /*0ef0*/  LDCU UR5, c[0x0][UR5+0x2b0] ;  /* 0x00005600050577ac */ /* 0x000ea20008000800 */
[----:B------:R-:W-:-:S05]  /*0f00*/  CS2R.32 R48, SR_CgaSize ;  /* 0x0000000000307805 */ /* 0x000fca0000008a00 */
[----:B------:R-:W-:-:S05]  /*0f10*/  IMAD R48, R48, -0xa0, RZ ;  /* 0xffffff6030307824 */ /* 0x000fca00078e02ff */
[----:B------:R-:W-:-:S14]  /*0f20*/  R2UR UR4, R48 ;  /* 0x00000000300472ca */ /* 0x000fdc00000e0000 */
[----:B------:R-:W3:Y:S01]  /*0f30*/  LDCU UR4, c[0x0][UR4+0x2b4] ;  /* 0x00005680040477ac */ /* 0x000ee20008000800 */
[----:B------:R-:W4:Y:S01]  /*0f40*/  S2UR UR31, SR_CTAID.Y ;  /* 0x00000000001f79c3 */ /* 0x000f220000002600 */
[----:B------:R-:W-:-:S05]  /*0f50*/  CS2R.32 R48, SR_CgaSize ;  /* 0x0000000000307805 */ /* 0x000fca0000008a00 */
[----:B------:R-:W-:-:S05]  /*0f60*/  IMAD R48, R48, -0xa0, RZ ;  /* 0xffffff6030307824 */ /* 0x000fca00078e02ff */
[----:B------:R-:W-:-:S14]  /*0f70*/  R2UR UR7, R48 ;  /* 0x00000000300772ca */ /* 0x000fdc00000e0000 */
[----:B------:R-:W3:Y:S01]  /*0f80*/  LDCU UR7, c[0x0][UR7+0x2a0] ;  /* 0x00005400070777ac */ /* 0x000ee20008000800 */
[----:B------:R-:W-:-:S05]  /*0f90*/  CS2R.32 R48, SR_CgaSize ;  /* 0x0000000000307805 */ /* 0x000fca0000008a00 */
[----:B------:R-:W-:-:S05]  /*0fa0*/  IMAD R48, R48, -0xa0, RZ ;  /* 0xffffff6030307824 */ /* 0x000fca00078e02ff */
[----:B------:R-:W-:-:S14]  /*0fb0*/  R2UR UR8, R48 ;  /* 0x00000000300872ca */ /* 0x000fdc00000e0000 */
[----:B------:R-:W3:Y:S01]  /*0fc0*/  LDCU UR8, c[0x0][UR8+0x2a4] ;  /* 0x00005480080877ac */ /* 0x000ee20008000800 */
[----:B------:R-:W3:Y:S01]  /*0fd0*/  LDCU UR19, c[0x0][0xb24] ;  /* 0x00016480ff1377ac */ /* 0x000ee20008000800 */
[----:B------:R-:W3:Y:S01]  /*0fe0*/  LDCU UR42, c[0x0][0xb24] ;  /* 0x00016480ff2a77ac */ /* 0x000ee20008000800 */
[----:B-1----:R-:W-:Y:S01]  /*0ff0*/  I2FP.F32.U32 R3, UR30 ;  /* 0x0000001e00037c45 */ /* 0x002fe20008201000 */
[----:B------:R-:W1:Y:S04]  /*1000*/  LDCU UR22, c[0x0][0xb30] ;  /* 0x00016600ff1677ac */ /* 0x000e680008000800 */
[----:B--2---:R-:W-:Y:S01]  /*1010*/  FMUL R3, R3, UR5 ;  /* 0x0000000503037c20 */ /* 0x004fe20008400000 */
[----:B----4-:R-:W-:-:S05]  /*1020*/  I2FP.F32.U32 R2, UR31 ;  /* 0x0000001f00027c45 */ /* 0x010fca0008201000 */
[----:B------:R-:W2:Y:S01]  /*1030*/  F2I.U32.TRUNC.NTZ R3, R3 ;  /* 0x0000000300037305 */ /* 0x000ea2000020f000 */
[----:B---3--:R-:W-:-:S07]  /*1040*/  FMUL R2, R2, UR4 ;  /* 0x0000000402027c20 */ /* 0x008fce0008400000 */
[----:B------:R-:W3:Y:S01]  /*1050*/  F2I.U32.TRUNC.NTZ R2, R2 ;  /* 0x0000000200027305 */ /* 0x000ee2000020f000 */
[----:B--2---:R-:W-:Y:S02]  /*1060*/  R2UR UR4, R3 ;  /* 0x00000000030472ca */ /* 0x004fe400000e0000 */
[----:B---3--:R-:W-:Y:S02]  /*1070*/  R2UR UR6, R2 ;  /* 0x00000000020672ca */ /* 0x008fe400000e0000 */
[----:B------:R-:W-:-:S09]  /*1080*/  PRMT R2, RZ, 0x7610, R2 ;  /* 0x00007610ff027816 */ /* 0x000fd20000000002 */
[----:B------:R-:W-:-:S04]  /*1090*/  UIADD3 UR5, UPT, UPT, -UR4, URZ, URZ ;  /* 0x000000ff04057290 */ /* 0x000fc8000fffe1ff */
[----:B------:R-:W-:Y:S02]  /*10a0*/  UIMAD UR5, UR7, UR5, UR30 ;  /* 0x00000005070572a4 */ /* 0x000fe4000f8e021e */
[----:B------:R-:W-:-:S04]  /*10b0*/  UIADD3 UR4, UPT, UPT, -UR6, URZ, URZ ;  /* 0x000000ff06047290 */ /* 0x000fc8000fffe1ff */
[----:B------:R-:W-:Y:S01]  /*10c0*/  IMAD.U32 R48, RZ, RZ, UR5 ;  /* 0x00000005ff307e24 */ /* 0x000fe2000f8e00ff */
[----:B------:R-:W-:-:S06]  /*10d0*/  UIMAD UR4, UR8, UR4, UR31 ;  /* 0x00000004080472a4 */ /* 0x000fcc000f8e021f */
[----:B------:R-:W-:Y:S01]  /*10e0*/  IMAD.U32 R47, RZ, RZ, UR4 ;  /* 0x00000004ff2f7e24 */ /* 0x000fe2000f8e00ff */
[----:B-1----:R-:W-:Y:S06]  /*10f0*/  BRA.U UP5, `(.L_x_18) ;  /* 0x00000001052c7547 */ /* 0x002fec000b800000 */
[----:B------:R-:W-:Y:S02]  /*1100*/  R2UR UR4, R47 ;  /* 0x000000002f0472ca */ /* 0x000fe400000e0000 */
[----:B------:R-:W-:-:S11]  /*1110*/  R2UR UR6, R48 ;  /* 0x00000000300672ca */ /* 0x000fd600000e0000 */
[----:B------:R-:W-:-:S04]  /*1120*/  UISETP.NE.AND UP0, UPT, UR4, URZ, UPT ;  /* 0x000000ff0400728c */ /* 0x000fc8000bf05270 */
[----:B------:R-:W-:-:S04]  /*1130*/  UISETP.EQ.OR UP0, UPT, UR6, URZ, !UP0 ;  /* 0x000000ff0600728c */ /* 0x000fc8000c702670 */
[----:B------:R-:W-:Y:S02]  /*1140*/  USEL UR5, URZ, 0x1, !UP0 ;  /* 0x00000001ff057887 */ /* 0x000fe4000c000000 */
[----:B------:R-:W-:-:S04]  /*1150*/  UISETP.NE.AND UP0, UPT, UR4, URZ, UPT ;  /* 0x000000ff0400728c */ /* 0x000fc8000bf05270 */
[----:B------:R-:W-:Y:S02]  /*1160*/  USEL UR4, URZ, 0x2, UP0 ;  /* 0x00000002ff047887 */ /* 0x000fe40008000000 */
[----:B------:R-:W-:-:S04]  /*1170*/  UISETP.NE.AND UP0, UPT, UR6, 0x1, UPT ;  /* 0x000000010600788c */ /* 0x000fc8000bf05270 */
[----:B------:R-:W-:-:S04]  /*1180*/  USEL UR4, UR4, 0x2, UP0 ;  /* 0x0000000204047887 */ /* 0x000fc80008000000 */
[----:B------:R-:W-:-:S06]  /*1190*/  UIADD3 UR4, UPT, UPT, UR5, UR4, URZ ;  /* 0x0000000405047290 */ /* 0x000fcc000fffe0ff */
[----:B------:R-:W-:-:S07]  /*11a0*/  IMAD.U32 R2, RZ, RZ, UR4 ;  /* 0x00000004ff027e24 */ /* 0x000fce000f8e00ff */
.L_x_18:
[----:B------:R-:W1:Y:S01]  /*11b0*/  S2UR UR36, SR_CTAID.Z ;  /* 0x00000000002479c3 */ /* 0x000e620000002700 */
[----:B------:R-:W-:-:S09]  /*11c0*/  UISETP.GE.AND UP0, UPT, UR19, 0x1, UPT ;  /* 0x000000011300788c */ /* 0x000fd2000bf06270 */
[----:B------:R-:W-:Y:S05]  /*11d0*/  BRA.U !UP0, `(.L_x_19) ;  /* 0x0000000108d47547 */ /* 0x000fea000b800000 */
[----:B------:R-:W2:Y:S01]  /*11e0*/  LDCU.128 UR12, c[0x0][0xb10] ;  /* 0x00016200ff0c77ac */ /* 0x000ea20008000c00 */
[----:B------:R-:W3:Y:S01]  /*11f0*/  LDCU UR20, c[0x0][0xb0c] ;  /* 0x00016180ff1477ac */ /* 0x000ee20008000800 */
[----:B------:R-:W4:Y:S01]  /*1200*/  LDCU UR6, c[0x0][0x370] ;  /* 0x00006e00ff0677ac */ /* 0x000f220008000800 */
[----:B------:R-:W1:Y:S01]  /*1210*/  LDCU UR7, c[0x0][0x374] ;  /* 0x00006e80ff0777ac */ /* 0x000e620008000800 */
[----:B------:R-:W1:Y:S01]  /*1220*/  LDCU UR21, c[0x0][0xb20] ;  /* 0x00016400ff1577ac */ /* 0x000e620008000800 */
[----:B--2---:R-:W-:Y:S02]  /*1230*/  UIMAD.WIDE.U32 UR4, UR30, UR12, URZ ;  /* 0x0000000c1e0472a5 */ /* 0x004fe4000f8e00ff */
[----:B---3--:R-:W-:Y:S01]  /*1240*/  UISETP.NE.AND UP0, UPT, UR20, 0x1, UPT ;  /* 0x000000011400788c */ /* 0x008fe2000bf05270 */
[----:B------:R-:W2:Y:S01]  /*1250*/  LDCU.64 UR8, c[0x0][0xb28] ;  /* 0x00016500ff0877ac */ /* 0x000ea20008000a00 */
[----:B----4-:R-:W-:-:S03]  /*1260*/  UIMAD.WIDE.U32 UR10, UR6, UR12, URZ ;  /* 0x0000000c060a72a5 */ /* 0x010fc6000f8e00ff */
[----:B------:R-:W-:Y:S01]  /*1270*/  UMOV UR4, UR5 ;  /* 0x0000000500047c82 */ /* 0x000fe20008000000 */
[----:B------:R-:W-:Y:S02]  /*1280*/  UISETP.NE.AND UP2, UPT, UR19, 0x1, UPT ;  /* 0x000000011300788c */ /* 0x000fe4000bf45270 */
[----:B------:R-:W-:Y:S01]  /*1290*/  USHF.R.U32.HI UR4, URZ, UR13, UR4 ;  /* 0x0000000dff047299 */ /* 0x000fe20008011604 */
[----:B------:R-:W-:Y:S01]  /*12a0*/  UMOV UR10, UR11 ;  /* 0x0000000b000a7c82 */ /* 0x000fe20008000000 */
[----:B------:R-:W-:Y:S02]  /*12b0*/  UIMAD.WIDE.U32 UR16, UR31, UR15, URZ ;  /* 0x0000000f1f1072a5 */ /* 0x000fe4000f8e00ff */
[----:B------:R-:W-:Y:S02]  /*12c0*/  USEL UR5, UR30, UR4, !UP0 ;  /* 0x000000041e057287 */ /* 0x000fe4000c000000 */
[----:B------:R-:W-:Y:S02]  /*12d0*/  @UP0 USHF.R.U32.HI UR6, URZ, UR13, UR10 ;  /* 0x0000000dff060299 */ /* 0x000fe4000801160a */
[----:B------:R-:W-:-:S02]  /*12e0*/  UISETP.NE.AND UP0, UPT, UR14, 0x1, UPT ;  /* 0x000000010e00788c */ /* 0x000fc4000bf05270 */
[----:B-1----:R-:W-:Y:S02]  /*12f0*/  UIMAD.WIDE.U32 UR10, UR7, UR15, URZ ;  /* 0x0000000f070a72a5 */ /* 0x002fe4000f8e00ff */
[----:B--2---:R-:W-:Y:S01]  /*1300*/  UIMAD.WIDE.U32 UR12, UR6, UR8, URZ ;  /* 0x00000008060c72a5 */ /* 0x004fe2000f8e00ff */
[----:B------:R-:W-:Y:S02]  /*1310*/  UMOV UR4, UR17 ;  /* 0x0000001100047c82 */ /* 0x000fe40008000000 */
[----:B------:R-:W-:Y:S02]  /*1320*/  USHF.R.U32.HI UR4, URZ, UR21, UR4 ;  /* 0x00000015ff047299 */ /* 0x000fe40008011604 */
[----:B------:R-:W-:Y:S02]  /*1330*/  UMOV UR10, UR11 ;  /* 0x0000000b000a7c82 */ /* 0x000fe40008000000 */
[----:B------:R-:W-:Y:S01]  /*1340*/  UMOV UR12, UR13 ;  /* 0x0000000d000c7c82 */ /* 0x000fe20008000000 */
[----:B------:R-:W-:-:S02]  /*1350*/  @UP0 USHF.R.U32.HI UR7, URZ, UR21, UR10 ;  /* 0x00000015ff070299 */ /* 0x000fc4000801160a */
[----:B------:R-:W-:Y:S02]  /*1360*/  USEL UR4, UR31, UR4, !UP0 ;  /* 0x000000041f047287 */ /* 0x000fe4000c000000 */
[----:B------:R-:W-:Y:S02]  /*1370*/  UIMAD.WIDE.U32 UR10, UR7, UR8, URZ ;  /* 0x00000008070a72a5 */ /* 0x000fe4000f8e00ff */
[----:B------:R-:W-:Y:S02]  /*1380*/  @UP2 USHF.R.U32.HI UR6, URZ, UR9, UR12 ;  /* 0x00000009ff062299 */ /* 0x000fe4000801160c */
[----:B------:R-:W-:-:S03]  /*1390*/  UIMAD.WIDE.U32 UR12, UR4, UR8, URZ ;  /* 0x00000008040c72a5 */ /* 0x000fc6000f8e00ff */
[----:B------:R-:W-:Y:S02]  /*13a0*/  UMOV UR10, UR11 ;  /* 0x0000000b000a7c82 */ /* 0x000fe40008000000 */
[----:B------:R-:W-:Y:S02]  /*13b0*/  @UP2 USHF.R.U32.HI UR7, URZ, UR9, UR10 ;  /* 0x00000009ff072299 */ /* 0x000fe4000801160a */
[----:B------:R-:W-:Y:S02]  /*13c0*/  UIMAD UR10, UR6, UR19, URZ ;  /* 0x00000013060a72a4 */ /* 0x000fe4000f8e02ff */
[----:B------:R-:W-:-:S04]  /*13d0*/  UIMAD UR7, UR7, UR19, URZ ;  /* 0x00000013070772a4 */ /* 0x000fc8000f8e02ff */
[----:B------:R-:W-:-:S03]  /*13e0*/  UISETP.GE.AND UP0, UPT, UR4, UR7, UPT ;  /* 0x000000070400728c */ /* 0x000fc6000bf06270 */
[----:B------:R-:W-:Y:S01]  /*13f0*/  UMOV UR7, UR13 ;  /* 0x0000000d00077c82 */ /* 0x000fe20008000000 */
[----:B------:R-:W-:Y:S02]  /*1400*/  UISETP.GE.OR UP0, UPT, UR5, UR10, UP0 ;  /* 0x0000000a0500728c */ /* 0x000fe40008706670 */
[----:B------:R-:W-:Y:S02]  /*1410*/  UIMAD.WIDE.U32 UR10, UR5, UR8, URZ ;  /* 0x00000008050a72a5 */ /* 0x000fe4000f8e00ff */
[----:B------:R-:W-:Y:S02]  /*1420*/  USHF.R.U32.HI UR7, URZ, UR9, UR7 ;  /* 0x00000009ff077299 */ /* 0x000fe40008011607 */
[----:B------:R-:W-:Y:S02]  /*1430*/  UIADD3 UR10, UPT, UPT, -UR4, URZ, URZ ;  /* 0x000000ff040a7290 */ /* 0x000fe4000fffe1ff */
[----:B------:R-:W-:Y:S02]  /*1440*/  USEL UR7, UR4, UR7, !UP2 ;  /* 0x0000000704077287 */ /* 0x000fe4000d000000 */
[----:B------:R-:W-:Y:S01]  /*1450*/  UIMAD UR10, UR14, UR10, UR31 ;  /* 0x0000000a0e0a72a4 */ /* 0x000fe2000f8e021f */
[----:B------:R-:W-:Y:S01]  /*1460*/  @!UP0 UMOV UR8, UR11 ;  /* 0x0000000b00088c82 */ /* 0x000fe20008000000 */
[----:B------:R-:W-:-:S02]  /*1470*/  UIADD3 UR11, UPT, UPT, -UR5, URZ, URZ ;  /* 0x000000ff050b7290 */ /* 0x000fc4000fffe1ff */
[----:B------:R-:W-:Y:S02]  /*1480*/  @!UP0 USHF.R.U32.HI UR8, URZ, UR9, UR8 ;  /* 0x00000009ff088299 */ /* 0x000fe40008011608 */
[----:B------:R-:W-:Y:S02]  /*1490*/  UIADD3 UR9, UPT, UPT, -UR7, URZ, URZ ;  /* 0x000000ff07097290 */ /* 0x000fe4000fffe1ff */
[----:B------:R-:W-:Y:S02]  /*14a0*/  @!UP0 USEL UR8, UR5, UR8, !UP2 ;  /* 0x0000000805088287 */ /* 0x000fe4000d000000 */
[----:B------:R-:W-:Y:S02]  /*14b0*/  UIMAD UR9, UR19, UR9, UR4 ;  /* 0x00000009130972a4 */ /* 0x000fe4000f8e0204 */
[----:B------:R-:W-:Y:S02]  /*14c0*/  @!UP0 UIADD3 UR7, UPT, UPT, UR7, -UR8, URZ ;  /* 0x8000000807078290 */ /* 0x000fe4000fffe0ff */
[----:B------:R-:W-:-:S02]  /*14d0*/  @!UP0 UIMAD UR6, UR9, UR6, UR8 ;  /* 0x00000006090682a4 */ /* 0x000fc4000f8e0208 */
[----:B------:R-:W-:Y:S02]  /*14e0*/  @!UP0 UIMAD UR4, UR7, UR19, UR5 ;  /* 0x00000013070482a4 */ /* 0x000fe4000f8e0205 */
[----:B------:R-:W-:Y:S02]  /*14f0*/  UIMAD UR30, UR20, UR11, UR30 ;  /* 0x0000000b141e72a4 */ /* 0x000fe4000f8e021e */
[----:B------:R-:W-:Y:S01]  /*1500*/  UIMAD UR31, UR4, UR14, UR10 ;  /* 0x0000000e041f72a4 */ /* 0x000fe2000f8e020a */
[----:B------:R-:W-:Y:S02]  /*1510*/  @!UP0 UMOV UR5, UR6 ;  /* 0x0000000600058c82 */ /* 0x000fe40008000000 */
[----:B------:R-:W-:-:S12]  /*1520*/  UIMAD UR30, UR5, UR20, UR30 ;  /* 0x00000014051e72a4 */ /* 0x000fd8000f8e021e */
.L_x_19:
[----:B------:R-:W-:-:S09]  /*1530*/  UISETP.NE.AND UP0, UPT, UR22, 0x1, UPT ;  /* 0x000000011600788c */ /* 0x000fd2000bf05270 */
[----:B------:R-:W-:Y:S05]  /*1540*/  BRA.U UP0, `(.L_x_20) ;  /* 0x0000000100407547 */ /* 0x000fea000b800000 */
[----:B------:R-:W2:Y:S01]  /*1550*/  LDCU.128 UR8, c[0x0][0xb10] ;  /* 0x00016200ff0877ac */ /* 0x000ea20008000c00 */
[----:B------:R-:W3:Y:S01]  /*1560*/  LDCU UR12, c[0x0][0xb0c] ;  /* 0x00016180ff0c77ac */ /* 0x000ee20008000800 */
[----:B------:R-:W4:Y:S01]  /*1570*/  LDCU UR13, c[0x0][0xb20] ;  /* 0x00016400ff0d77ac */ /* 0x000f220008000800 */
[----:B--2---:R-:W-:Y:S02]  /*1580*/  UIMAD.WIDE.U32 UR4, UR30, UR8, URZ ;  /* 0x000000081e0472a5 */ /* 0x004fe4000f8e00ff */
[----:B------:R-:W-:Y:S02]  /*1590*/  UIMAD.WIDE.U32 UR6, UR31, UR11, URZ ;  /* 0x0000000b1f0672a5 */ /* 0x000fe4000f8e00ff */
[----:B---3--:R-:W-:Y:S02]  /*15a0*/  UISETP.NE.AND UP0, UPT, UR12, 0x1, UPT ;  /* 0x000000010c00788c */ /* 0x008fe4000bf05270 */
[----:B------:R-:W-:-:S03]  /*15b0*/  USHF.R.U32.HI UR5, URZ, UR9, UR5 ;  /* 0x00000009ff057299 */ /* 0x000fc60008011605 */
[----:B------:R-:W-:Y:S01]  /*15c0*/  UMOV UR4, UR7 ;  /* 0x0000000700047c82 */ /* 0x000fe20008000000 */
[----:B------:R-:W-:Y:S02]  /*15d0*/  USEL UR5, UR30, UR5, !UP0 ;  /* 0x000000051e057287 */ /* 0x000fe4000c000000 */
[----:B------:R-:W-:Y:S02]  /*15e0*/  UISETP.NE.AND UP0, UPT, UR10, 0x1, UPT ;  /* 0x000000010a00788c */ /* 0x000fe4000bf05270 */
[----:B----4-:R-:W-:-:S04]  /*15f0*/  USHF.R.U32.HI UR4, URZ, UR13, UR4 ;  /* 0x0000000dff047299 */ /* 0x010fc80008011604 */
[----:B------:R-:W-:-:S04]  /*1600*/  USEL UR4, UR31, UR4, !UP0 ;  /* 0x000000041f047287 */ /* 0x000fc8000c000000 */
[----:B------:R-:W-:Y:S02]  /*1610*/  UIADD3 UR6, UPT, UPT, UR5, -UR4, URZ ;  /* 0x8000000405067290 */ /* 0x000fe4000fffe0ff */
[----:B------:R-:W-:Y:S02]  /*1620*/  UIADD3 UR4, UPT, UPT, -UR5, UR4, URZ ;  /* 0x0000000405047290 */ /* 0x000fe4000fffe1ff */
[----:B------:R-:W-:Y:S02]  /*1630*/  UIMAD UR31, UR6, UR10, UR31 ;  /* 0x0000000a061f72a4 */ /* 0x000fe4000f8e021f */
[----:B------:R-:W-:-:S12]  /*1640*/  UIMAD UR30, UR4, UR12, UR30 ;  /* 0x0000000c041e72a4 */ /* 0x000fd8000f8e021e */
.L_x_20:
[----:B------:R-:W-:Y:S01]  /*1650*/  UISETP.NE.AND UP0, UPT, UR18, 0x2, UPT ;  /* 0x000000021200788c */ /* 0x000fe2000bf05270 */
[----:B------:R-:W-:Y:S09]  /*1660*/  BRA.U !UP6, `(.L_x_21) ;  /* 0x000000010e0c7547 */ /* 0x000ff2000b800000 */
[----:B------:R-:W-:Y:S01]  /*1670*/  UCGABAR_WAIT ;  /* 0x0000000000007dc7 */ /* 0x000fe20008000000 */
[----:B------:R-:W-:Y:S01]  /*1680*/  CCTL.IVALL ;  /* 0x00000000ff00798f */ /* 0x000fe20002000000 */
[----:B------:R-:W-:Y:S05]  /*1690*/  BRA `(.L_x_22) ;  /* 0x0000000000047947 */ /* 0x000fea0003800000 */
.L_x_21:
[----:B------:R-:W-:Y:S06]  /*16a0*/  BAR.SYNC.DEFER_BLOCKING 0x0 ;  /* 0x0000000000007b1d */ /* 0x000fec0000010000 */
.L_x_22:
[----:B------:R-:W-:Y:S05]  /*16b0*/  BRA.U UP0, `(.L_x_23) ;  /* 0x0000001500587547 */ /* 0x000fea000b800000 */
[----:B------:R-:W2:Y:S01]  /*16c0*/  LDCU UR6, c[0x0][0x38c] ;  /* 0x00007180ff0677ac */ /* 0x000ea20008000800 */
[----:B------:R-:W3:Y:S01]  /*16d0*/  S2UR UR7, SR_CgaCtaId ;  /* 0x00000000000779c3 */ /* 0x000ee20000008800 */
[----:B------:R-:W-:Y:S01]  /*16e0*/  PLOP3.LUT P1, PT, PT, PT, UP3, 0x80, 0x8 ;  /* 0x000000000008781c */ /* 0x000fe20003f2f038 */
[----:B------:R-:W-:Y:S01]  /*16f0*/  IMAD.MOV.U32 R12, RZ, RZ, 0x1 ;  /* 0x00000001ff0c7424 */ /* 0x000fe200078e00ff */
[----:B------:R-:W-:Y:S01]  /*1700*/  UMOV UR13, 0x400 ;  /* 0x00000400000d7882 */ /* 0x000fe20000000000 */
[----:B------:R-:W-:Y:S01]  /*1710*/  UISETP.NE.AND UP1, UPT, UR18, URZ, UPT ;  /* 0x000000ff1200728c */ /* 0x000fe2000bf25270 */
[----:B------:R-:W-:Y:S01]  /*1720*/  ISETP.EQ.OR P2, PT, R0, RZ, P3 ;  /* 0x000000ff0000720c */ /* 0x000fe20001f42670 */
[----:B------:R-:W-:Y:S01]  /*1730*/  USEL UR24, URZ, 0x1, UP4 ;  /* 0x00000001ff187887 */ /* 0x000fe2000a000000 */
[----:B------:R-:W-:Y:S02]  /*1740*/  PLOP3.LUT P1, PT, P1, PT, PT, 0x8, 0x80 ;  /* 0x000000000080781c */ /* 0x000fe40000f2e170 */
[----:B------:R-:W-:Y:S01]  /*1750*/  CS2R R10, SRZ ;  /* 0x00000000000a7805 */ /* 0x000fe2000001ff00 */
[----:B------:R-:W-:Y:S01]  /*1760*/  IMAD.MOV.U32 R9, RZ, RZ, RZ ;  /* 0x000000ffff097224 */ /* 0x000fe200078e00ff */
[----:B------:R-:W4:Y:S01]  /*1770*/  LDCU UR39, c[0x0][0x370] ;  /* 0x00006e00ff2777ac */ /* 0x000f220008000800 */
[----:B------:R-:W-:Y:S01]  /*1780*/  IMAD.MOV.U32 R8, RZ, RZ, 0x1 ;  /* 0x00000001ff087424 */ /* 0x000fe200078e00ff */
[----:B------:R-:W1:Y:S01]  /*1790*/  LDCU.64 UR28, c[0x0][0x348] ;  /* 0x00006900ff1c77ac */ /* 0x000e620008000a00 */
[----:B--2---:R-:W-:-:S02]  /*17a0*/  UIADD3 UR5, UPT, UPT, UR6, 0x3f, URZ ;  /* 0x0000003f06057890 */ /* 0x004fc4000fffe0ff */
[----:B------:R-:W-:Y:S02]  /*17b0*/  UIADD3 UR45, UPT, UPT, UR6, 0x7e, URZ ;  /* 0x0000007e062d7890 */ /* 0x000fe4000fffe0ff */
[----:B------:R-:W-:Y:S02]  /*17c0*/  USHF.R.S32.HI UR4, URZ, 0x1f, UR5 ;  /* 0x0000001fff047899 */ /* 0x000fe40008011405 */
[----:B---3--:R-:W-:Y:S02]  /*17d0*/  USHF.L.U32 UR25, UR7, 0xd, URZ ;  /* 0x0000000d07197899 */ /* 0x008fe400080006ff */
[----:B------:R-:W-:Y:S02]  /*17e0*/  ULEA.HI UR4, UR4, UR5, URZ, 0x6 ;  /* 0x0000000504047291 */ /* 0x000fe4000f8f30ff */
[----:B------:R-:W-:Y:S02]  /*17f0*/  UIADD3 UR5, UPT, UPT, UR6, -0x1, URZ ;  /* 0xffffffff06057890 */ /* 0x000fe4000fffe0ff */
[----:B------:R-:W-:-:S02]  /*1800*/  USHF.R.S32.HI UR41, URZ, 0x6, UR4 ;  /* 0x00000006ff297899 */ /* 0x000fc40008011404 */
[----:B------:R-:W-:Y:S02]  /*1810*/  UISETP.GE.U32.AND UP2, UPT, UR5, -0x7f, UPT ;  /* 0xffffff810500788c */ /* 0x000fe4000bf46070 */
[----:B------:R-:W-:Y:S02]  /*1820*/  UISETP.LT.U32.AND UP0, UPT, UR41, 0x8, UPT ;  /* 0x000000082900788c */ /* 0x000fe4000bf01070 */
[----:B------:R-:W-:Y:S02]  /*1830*/  USHF.L.U32 UR44, UR7, 0x6, URZ ;  /* 0x00000006072c7899 */ /* 0x000fe400080006ff */
[----:B------:R-:W-:Y:S02]  /*1840*/  USEL UR40, UR41, 0x8, UP0 ;  /* 0x0000000829287887 */ /* 0x000fe40008000000 */
[----:B------:R-:W-:Y:S02]  /*1850*/  ULOP3.LUT UR25, UR25, 0x2000, URZ, 0xc0, !UPT ;  /* 0x0000200019197892 */ /* 0x000fe4000f8ec0ff */
[----:B------:R-:W-:-:S02]  /*1860*/  UIADD3 UR21, UPT, UPT, UR40, -0x1, URZ ;  /* 0xffffffff28157890 */ /* 0x000fc4000fffe0ff */
[----:B------:R-:W-:Y:S02]  /*1870*/  ULEA UR13, UR7, UR13, 0x18 ;  /* 0x0000000d070d7291 */ /* 0x000fe4000f8ec0ff */
[----:B------:R-:W-:Y:S01]  /*1880*/  @UP2 UIADD3 UR21, UPT, UPT, UR40, URZ, URZ ;  /* 0x000000ff28152290 */ /* 0x000fe2000fffe0ff */
[----:B------:R-:W2:Y:S01]  /*1890*/  LDCU UR38, c[0x0][0x374] ;  /* 0x00006e80ff2677ac */ /* 0x000ea20008000800 */
[----:B------:R-:W-:Y:S02]  /*18a0*/  ULOP3.LUT UR44, UR44, 0x40, URZ, 0xc0, !UPT ;  /* 0x000000402c2c7892 */ /* 0x000fe4000f8ec0ff */
[----:B------:R-:W-:Y:S02]  /*18b0*/  USEL UR24, UR24, 0x2, UP1 ;  /* 0x0000000218187887 */ /* 0x000fe40008800000 */
[----:B------:R-:W-:Y:S02]  /*18c0*/  UIADD3 UR25, UPT, UPT, UR13, 0x14400, UR25 ;  /* 0x000144000d197890 */ /* 0x000fe4000fffe019 */
[----:B------:R-:W-:-:S02]  /*18d0*/  UIADD3 UR43, UPT, UPT, UR41, -UR40, URZ ;  /* 0x80000028292b7290 */ /* 0x000fc4000fffe0ff */
[----:B------:R-:W-:Y:S01]  /*18e0*/  UIADD3 UR21, UPT, UPT, UR21, 0x1, URZ ;  /* 0x0000000115157890 */ /* 0x000fe2000fffe0ff */
[----:B-1--4-:R-:W-:-:S11]  /*18f0*/  UMOV UR5, URZ ;  /* 0x000000ff00057c82 */ /* 0x012fd60008000000 */
.L_x_43:
[----:B------:R-:W1:Y:S02]  /*1900*/  S2UR UR4, SR_CgaCtaId ;  /* 0x00000000000479c3 */ /* 0x000e640000008800 */
[----:B-1----:R-:W-:-:S09]  /*1910*/  UISETP.NE.AND UP0, UPT, UR4, URZ, UPT ;  /* 0x000000ff0400728c */ /* 0x002fd2000bf05270 */
[----:B------:R-:W-:Y:S05]  /*1920*/  BRA.U UP0, `(.L_x_24) ;  /* 0x0000000100287547 */ /* 0x000fea000b800000 */
[----:B------:R-:W-:Y:S02]  /*1930*/  LEA R0, R9, UR13, 0x3 ;  /* 0x0000000d09007c11 */ /* 0x000fe4000f8e18ff */
[----:B------:R-:W-:-:S04]  /*1940*/  SHF.L.U32 R2, R8, 0x1f, RZ ;  /* 0x0000001f08027819 */ /* 0x000fc800000006ff */
[----:B------:R-:W1:Y:S02]  /*1950*/  SYNCS.PHASECHK.TRANS64.TRYWAIT P0, [R0+URZ+0x140], R2 ;  /* 0x00014002000075a7 */ /* 0x000e6400080011ff */
[----:B-1----:R-:W-:Y:S05]  /*1960*/  @!P0 BRA `(.L_x_25) ;  /* 0x0000006c00e48947 */ /* 0x002fea0003800000 */
.L_x_143:
[----:B------:R-:W-:Y:S01]  /*1970*/  VIADD R9, R9, 0x1 ;  /* 0x0000000109097836 */ /* 0x000fe20000000000 */
[----:B------:R1:W-:Y:S04]  /*1980*/  SYNCS.ARRIVE.TRANS64.A1T0 RZ, [R0+URZ+0x130], RZ ;  /* 0x000130ff00ff79a7 */ /* 0x0003e800081000ff */
[----:B------:R-:W-:-:S04]  /*1990*/  ISETP.NE.AND P0, PT, R9, 0x2, PT ;  /* 0x000000020900780c */ /* 0x000fc80003f05270 */
[----:B------:R-:W-:Y:S02]  /*19a0*/  SEL R9, R9, RZ, P0 ;  /* 0x000000ff09097207 */ /* 0x000fe40000000000 */
[----:B-1----:R-:W-:-:S04]  /*19b0*/  SEL R0, RZ, 0x1, P0 ;  /* 0x00000001ff007807 */ /* 0x002fc80000000000 */
[----:B------:R-:W-:-:S07]  /*19c0*/  LOP3.LUT R8, R8, R0, RZ, 0x3c, !PT ;  /* 0x0000000008087212 */ /* 0x000fce00078e3cff */
.L_x_24:
[----:B------:R-:W-:Y:S01]  /*19d0*/  ULEA UR4, UR5, UR13, 0x3 ;  /* 0x0000000d05047291 */ /* 0x000fe2000f8e18ff */
[----:B------:R-:W-:Y:S01]  /*19e0*/  SHF.L.U32 R0, R12, 0x1f, RZ ;  /* 0x0000001f0c007819 */ /* 0x000fe200000006ff */
[----:B------:R-:W-:Y:S02]  /*19f0*/  UISETP.GE.U32.AND UP0, UPT, UR45, 0x7f, UPT ;  /* 0x0000007f2d00788c */ /* 0x000fe4000bf06070 */
[----:B------:R-:W-:Y:S02]  /*1a00*/  USHF.L.U32 UR35, UR30, 0x6, URZ ;  /* 0x000000061e237899 */ /* 0x000fe400080006ff */
[----:B------:R-:W-:Y:S01]  /*1a10*/  ULEA UR19, UR31, UR44, 0x7 ;  /* 0x0000002c1f137291 */ /* 0x000fe2000f8e38ff */
[----:B------:R-:W-:Y:S02]  /*1a20*/  UMOV UR6, URZ ;  /* 0x000000ff00067c82 */ /* 0x000fe40008000000 */
[----:B------:R1:W3:Y:S02]  /*1a30*/  SYNCS.PHASECHK.TRANS64.TRYWAIT P0, [UR4+0x40], R0 ;  /* 0x00004000ff0075a7 */ /* 0x0002e40008001104 */
[----:B------:R-:W-:Y:S07]  /*1a40*/  BRA.U !UP0, `(.L_x_26) ;  /* 0x0000000108b87547 */ /* 0x000fee000b800000 */
[----:B------:R-:W-:Y:S01]  /*1a50*/  UMOV UR10, URZ ;  /* 0x000000ff000a7c82 */ /* 0x000fe20008000000 */
[----:B------:R-:W-:-:S05]  /*1a60*/  UMOV UR4, UR5 ;  /* 0x0000000500047c82 */ /* 0x000fca0008000000 */
.L_x_32:
[----:B------:R-:W-:Y:S01]  /*1a70*/  ULEA UR33, UR4, UR13, 0x3 ;  /* 0x0000000d04217291 */ /* 0x000fe2000f8e18ff */
[----:B---3--:R-:W-:Y:S01]  /*1a80*/  @!P3 MOV R2, 0x6000 ;  /* 0x000060000002b802 */ /* 0x008fe20000000f00 */
[----:B-1-34-:R-:W-:Y:S10]  /*1a90*/  @P0 BRA `(.L_x_27) ;  /* 0x00000000000c0947 */ /* 0x01aff40003800000 */
[----:B------:R-:W-:-:S04]  /*1aa0*/  SHF.L.U32 R3, R12, 0x1f, RZ ;  /* 0x0000001f0c037819 */ /* 0x000fc800000006ff */
[----:B------:R-:W3:Y:S02]  /*1ab0*/  SYNCS.PHASECHK.TRANS64.TRYWAIT P0, [UR33+0x40], R3 ;  /* 0x00004003ff0075a7 */ /* 0x000ee40008001121 */
[----:B---3--:R-:W-:Y:S05]  /*1ac0*/  @!P0 BRA `(.L_x_28) ;  /* 0x0000006c00a08947 */ /* 0x008fea0003800000 */
.L_x_27:
[----:B------:R3:W-:Y:S01]  /*1ad0*/  @!P3 SYNCS.ARRIVE.TRANS64 RZ, [UR33], R2 ;  /* 0x00000002ffffb9a7 */ /* 0x0007e20008000021 */
[----:B------:R-:W-:-:S04]  /*1ae0*/  ULOP3.LUT UR5, UR24, 0x2, URZ, 0xfc, !UPT ;  /* 0x0000000218057892 */ /* 0x000fc8000f8efcff */
[----:B------:R-:W-:-:S09]  /*1af0*/  UISETP.NE.AND UP0, UPT, UR5, 0x2, UPT ;  /* 0x000000020500788c */ /* 0x000fd2000bf05270 */
[----:B------:R-:W-:Y:S05]  /*1b00*/  BRA.U UP0, `(.L_x_29) ;  /* 0x0000000100047547 */ /* 0x000fea000b800000 */
[----:B--2---:R-:W-:Y:S05]  /*1b10*/  BPT.TRAP 0x1 ;  /* 0x000000040000795c */ /* 0x004fea0000300000 */
.L_x_29:
[----:B------:R-:W-:Y:S04]  /*1b20*/  BSSY.RECONVERGENT B0, `(.L_x_30) ;  /* 0x0000003000007945 */ /* 0x000fe80003800200 */
[----:B------:R-:W-:Y:S05]  /*1b30*/  @P2 BRA `(.L_x_31) ;  /* 0x0000000000042947 */ /* 0x000fea0003800000 */
[----:B--2---:R-:W-:Y:S05]  /*1b40*/  BPT.TRAP 0x1 ;  /* 0x000000040000795c */ /* 0x004fea0000300000 */
.L_x_31:
[----:B--2---:R-:W-:Y:S05]  /*1b50*/  BSYNC.RECONVERGENT B0 ;  /* 0x0000000000007941 */ /* 0x004fea0003800200 */
.L_x_30:
[----:B------:R-:W-:Y:S02]  /*1b60*/  UIADD3 UR5, UPT, UPT, UR4, 0x1, URZ ;  /* 0x0000000104057890 */ /* 0x000fe4000fffe0ff */
[----:B------:R-:W-:Y:S02]  /*1b70*/  USHF.L.U32 UR34, UR10, 0x6, URZ ;  /* 0x000000060a227899 */ /* 0x000fe400080006ff */
[----:B------:R-:W-:Y:S02]  /*1b80*/  UISETP.NE.AND UP0, UPT, UR5, 0x8, UPT ;  /* 0x000000080500788c */ /* 0x000fe4000bf05270 */
[----:B------:R-:W-:Y:S02]  /*1b90*/  UIADD3 UR10, UPT, UPT, UR10, 0x1, URZ ;  /* 0x000000010a0a7890 */ /* 0x000fe4000fffe0ff */
[----:B------:R-:W-:Y:S02]  /*1ba0*/  USEL UR7, URZ, 0x1, UP0 ;  /* 0x00000001ff077887 */ /* 0x000fe40008000000 */
[----:B------:R-:W-:-:S02]  /*1bb0*/  USEL UR5, UR5, URZ, UP0 ;  /* 0x000000ff05057287 */ /* 0x000fc40008000000 */
[----:B------:R-:W-:Y:S02]  /*1bc0*/  ULEA UR32, UR4, UR13, 0xd ;  /* 0x0000000d04207291 */ /* 0x000fe4000f8e68ff */
[----:B------:R-:W-:Y:S01]  /*1bd0*/  ULEA UR6, UR5, UR13, 0x3 ;  /* 0x0000000d05067291 */ /* 0x000fe2000f8e18ff */
[----:B------:R-:W-:Y:S01]  /*1be0*/  LOP3.LUT R12, R12, UR7, RZ, 0x3c, !PT ;  /* 0x000000070c0c7c12 */ /* 0x000fe2000f8e3cff */
[----:B------:R-:W-:Y:S02]  /*1bf0*/  UIADD3 UR8, UP1, UPT, UR28, 0x80, URZ ;  /* 0x000000801c087890 */ /* 0x000fe4000ff3e0ff */
[----:B------:R-:W-:Y:S01]  /*1c00*/  UIADD3 UR32, UPT, UPT, UR32, 0x4400, URZ ;  /* 0x0000440020207890 */ /* 0x000fe2000fffe0ff */
[----:B-1----:R-:W-:Y:S01]  /*1c10*/  SHF.L.U32 R0, R12, 0x1f, RZ ;  /* 0x0000001f0c007819 */ /* 0x002fe200000006ff */
[----:B------:R-:W-:Y:S02]  /*1c20*/  UIADD3.X UR9, UPT, UPT, URZ, UR29, URZ, UP1, !UPT ;  /* 0x0000001dff097290 */ /* 0x000fe40008ffe4ff */
[----:B------:R-:W-:Y:S01]  /*1c30*/  ULEA UR16, UR4, UR25, 0xe ;  /* 0x0000001904107291 */ /* 0x000fe2000f8e70ff */
[----:B------:R4:W1:Y:S01]  /*1c40*/  SYNCS.PHASECHK.TRANS64.TRYWAIT P0, [UR6+0x40], R0 ;  /* 0x00004000ff0075a7 */ /* 0x0008620008001106 */
[----:B------:R-:W-:Y:S01]  /*1c50*/  UIADD3 UR6, UP0, UPT, UR28, 0x180, URZ ;  /* 0x000001801c067890 */ /* 0x000fe2000ff1e0ff */
[----:B------:R-:W-:Y:S01]  /*1c60*/  UMOV UR14, 0x0 ;  /* 0x00000000000e7882 */ /* 0x000fe20000000000 */
[----:B------:R-:W-:-:S02]  /*1c70*/  UMOV UR15, 0x10000000 ;  /* 0x10000000000f7882 */ /* 0x000fc40000000000 */
[----:B------:R-:W-:Y:S01]  /*1c80*/  UIADD3.X UR7, UPT, UPT, URZ, UR29, URZ, UP0, !UPT ;  /* 0x0000001dff077290 */ /* 0x000fe200087fe4ff */
[----:B------:R-:W-:Y:S01]  /*1c90*/  UTMALDG.3D [UR32], [UR8], desc[UR14] ;  /* 0x00000e20080075b4 */ /* 0x000fe20008011000 */
[----:B------:R-:W-:Y:S01]  /*1ca0*/  UISETP.NE.AND UP0, UPT, UR10, UR21, UPT ;  /* 0x000000150a00728c */ /* 0x000fe2000bf05270 */
[----:B------:R-:W-:Y:S01]  /*1cb0*/  UMOV UR4, 0x30000 ;  /* 0x0003000000047882 */ /* 0x000fe20000000000 */
[----:B------:R-:W-:Y:S01]  /*1cc0*/  UMOV UR20, UR36 ;  /* 0x0000002400147c82 */ /* 0x000fe20008000000 */
[----:B------:R-:W-:Y:S01]  /*1cd0*/  UMOV UR17, UR33 ;  /* 0x0000002100117c82 */ /* 0x000fe20008000000 */
[----:B------:R-:W-:-:S03]  /*1ce0*/  UMOV UR18, UR34 ;  /* 0x0000002200127c82 */ /* 0x000fc60008000000 */
[----:B------:R2:W-:Y:S02]  /*1cf0*/  UTMALDG.3D.MULTICAST [UR16], [UR6], UR4, desc[UR14] ;  /* 0x00000e10060073b4 */ /* 0x0005e40008011804 */
[----:B--2---:R-:W-:Y:S01]  /*1d00*/  UMOV UR6, UR21 ;  /* 0x0000001500067c82 */ /* 0x004fe20008000000 */
[----:B------:R-:W-:Y:S01]  /*1d10*/  UMOV UR4, UR5 ;  /* 0x0000000500047c82 */ /* 0x000fe20008000000 */
[----:B------:R-:W-:Y:S05]  /*1d20*/  BRA.U UP0, `(.L_x_32) ;  /* 0xfffffffd00507547 */ /* 0x000fea000b83ffff */
.L_x_26:
[----:B------:R-:W-:Y:S01]  /*1d30*/  ULEA UR4, UR5, UR13, 0x3 ;  /* 0x0000000d05047291 */ /* 0x000fe2000f8e18ff */
[----:B-1--4-:R-:W-:Y:S01]  /*1d40*/  SHF.L.U32 R0, R12, 0x1f, RZ ;  /* 0x0000001f0c007819 */ /* 0x012fe200000006ff */
[----:B------:R-:W-:Y:S01]  /*1d50*/  @!P1 SYNCS.ARRIVE.TRANS64.A1T0 RZ, [UR13+0xc8], RZ ;  /* 0x0000c8ffffff99a7 */ /* 0x000fe2000810000d */
[----:B------:R-:W-:-:S06]  /*1d60*/  UISETP.GT.AND UP0, UPT, UR41, UR40, UPT ;  /* 0x000000282900728c */ /* 0x000fcc000bf04270 */
[----:B---3--:R1:W3:Y:S03]  /*1d70*/  SYNCS.PHASECHK.TRANS64.TRYWAIT P0, [UR4+0x40], R0 ;  /* 0x00004000ff0075a7 */ /* 0x0082e60008001104 */
[----:B------:R-:W-:Y:S05]  /*1d80*/  BRA.U !UP0, `(.L_x_33) ;  /* 0x0000000108bc7547 */ /* 0x000fea000b800000 */
[----:B------:R-:W-:Y:S01]  /*1d90*/  UIADD3 UR26, UPT, UPT, UR43, UR6, URZ ;  /* 0x000000062b1a7290 */ /* 0x000fe2000fffe0ff */
[----:B------:R-:W-:-:S11]  /*1da0*/  UMOV UR4, UR5 ;  /* 0x0000000500047c82 */ /* 0x000fd60008000000 */
.L_x_39:
[----:B------:R-:W-:Y:S01]  /*1db0*/  ULEA UR9, UR4, UR13, 0x3 ;  /* 0x0000000d04097291 */ /* 0x000fe2000f8e18ff */
[----:B---3--:R-:W-:Y:S01]  /*1dc0*/  @!P3 MOV R2, 0x6000 ;  /* 0x000060000002b802 */ /* 0x008fe20000000f00 */
[----:B-1-3--:R-:W-:Y:S10]  /*1dd0*/  @P0 BRA `(.L_x_34) ;  /* 0x00000000000c0947 */ /* 0x00aff40003800000 */
[----:B------:R-:W-:-:S04]  /*1de0*/  SHF.L.U32 R3, R12, 0x1f, RZ ;  /* 0x0000001f0c037819 */ /* 0x000fc800000006ff */
[----:B------:R-:W3:Y:S02]  /*1df0*/  SYNCS.PHASECHK.TRANS64.TRYWAIT P0, [UR9+0x40], R3 ;  /* 0x00004003ff0075a7 */ /* 0x000ee40008001109 */
[----:B---3--:R-:W-:Y:S05]  /*1e00*/  @!P0 BRA `(.L_x_35) ;  /* 0x0000006800e88947 */ /* 0x008fea0003800000 */
.L_x_34:
[----:B------:R3:W-:Y:S01]  /*1e10*/  @!P3 SYNCS.ARRIVE.TRANS64 RZ, [UR9], R2 ;  /* 0x00000002ffffb9a7 */ /* 0x0007e20008000009 */
[----:B------:R-:W-:-:S04]  /*1e20*/  ULOP3.LUT UR5, UR24, 0x2, URZ, 0xfc, !UPT ;  /* 0x0000000218057892 */ /* 0x000fc8000f8efcff */
[----:B------:R-:W-:-:S09]  /*1e30*/  UISETP.NE.AND UP0, UPT, UR5, 0x2, UPT ;  /* 0x000000020500788c */ /* 0x000fd2000bf05270 */
[----:B------:R-:W-:Y:S05]  /*1e40*/  BRA.U UP0, `(.L_x_36) ;  /* 0x0000000100047547 */ /* 0x000fea000b800000 */
[----:B--2---:R-:W-:Y:S05]  /*1e50*/  BPT.TRAP 0x1 ;  /* 0x000000040000795c */ /* 0x004fea0000300000 */
.L_x_36:
[----:B------:R-:W-:Y:S04]  /*1e60*/  BSSY.RECONVERGENT B0, `(.L_x_37) ;  /* 0x0000003000007945 */ /* 0x000fe80003800200 */
[----:B------:R-:W-:Y:S05]  /*1e70*/  @P2 BRA `(.L_x_38) ;  /* 0x0000000000042947 */ /* 0x000fea0003800000 */
[----:B--2---:R-:W-:Y:S05]  /*1e80*/  BPT.TRAP 0x1 ;  /* 0x000000040000795c */ /* 0x004fea0000300000 */
.L_x_38:
[----:B--2---:R-:W-:Y:S05]  /*1e90*/  BSYNC.RECONVERGENT B0 ;  /* 0x0000000000007941 */ /* 0x004fea0003800200 */
.L_x_37:
[----:B------:R-:W-:Y:S02]  /*1ea0*/  UIADD3 UR5, UPT, UPT, UR4, 0x1, URZ ;  /* 0x0000000104057890 */ /* 0x000fe4000fffe0ff */
[----:B------:R-:W-:Y:S02]  /*1eb0*/  UIADD3 UR14, UP1, UPT, UR28, 0x80, URZ ;  /* 0x000000801c0e7890 */ /* 0x000fe4000ff3e0ff */
[----:B------:R-:W-:Y:S02]  /*1ec0*/  UISETP.NE.AND UP0, UPT, UR5, 0x8, UPT ;  /* 0x000000080500788c */ /* 0x000fe4000bf05270 */
[----:B------:R-:W-:Y:S02]  /*1ed0*/  USHF.L.U32 UR10, UR6, 0x6, URZ ;  /* 0x00000006060a7899 */ /* 0x000fe400080006ff */
[----:B------:R-:W-:Y:S02]  /*1ee0*/  USEL UR8, URZ, 0x1, UP0 ;  /* 0x00000001ff087887 */ /* 0x000fe40008000000 */
[----:B------:R-:W-:-:S02]  /*1ef0*/  USEL UR5, UR5, URZ, UP0 ;  /* 0x000000ff05057287 */ /* 0x000fc40008000000 */
[----:B------:R-:W-:Y:S02]  /*1f00*/  UIADD3 UR22, UP0, UPT, UR28, 0x180, URZ ;  /* 0x000001801c167890 */ /* 0x000fe4000ff1e0ff */
[----:B------:R-:W-:Y:S01]  /*1f10*/  LOP3.LUT R12, R12, UR8, RZ, 0x3c, !PT ;  /* 0x000000080c0c7c12 */ /* 0x000fe2000f8e3cff */
[----:B------:R-:W-:Y:S02]  /*1f20*/  ULEA UR8, UR4, UR13, 0xd ;  /* 0x0000000d04087291 */ /* 0x000fe4000f8e68ff */
[----:B------:R-:W-:Y:S01]  /*1f30*/  ULEA UR7, UR5, UR13, 0x3 ;  /* 0x0000000d05077291 */ /* 0x000fe2000f8e18ff */
[----:B-1----:R-:W-:Y:S01]  /*1f40*/  SHF.L.U32 R0, R12, 0x1f, RZ ;  /* 0x0000001f0c007819 */ /* 0x002fe200000006ff */
[----:B------:R-:W-:Y:S02]  /*1f50*/  UIADD3 UR8, UPT, UPT, UR8, 0x4400, URZ ;  /* 0x0000440008087890 */ /* 0x000fe4000fffe0ff */
[----:B------:R-:W-:Y:S02]  /*1f60*/  UIADD3.X UR15, UPT, UPT, URZ, UR29, URZ, UP1, !UPT ;  /* 0x0000001dff0f7290 */ /* 0x000fe40008ffe4ff */
[----:B------:R-:W-:-:S02]  /*1f70*/  ULEA UR16, UR4, UR25, 0xe ;  /* 0x0000001904107291 */ /* 0x000fc4000f8e70ff */
[----:B------:R-:W-:Y:S01]  /*1f80*/  UIADD3.X UR23, UPT, UPT, URZ, UR29, URZ, UP0, !UPT ;  /* 0x0000001dff177290 */ /* 0x000fe200087fe4ff */
[----:B------:R4:W1:Y:S01]  /*1f90*/  SYNCS.PHASECHK.TRANS64.TRYWAIT P0, [UR7+0x40], R0 ;  /* 0x00004000ff0075a7 */ /* 0x0008620008001107 */
[----:B------:R-:W-:Y:S01]  /*1fa0*/  UMOV UR30, 0x0 ;  /* 0x00000000001e7882 */ /* 0x000fe20000000000 */
[----:B------:R-:W-:Y:S01]  /*1fb0*/  UMOV UR31, 0x10000000 ;  /* 0x10000000001f7882 */ /* 0x000fe20000000000 */
[----:B------:R-:W-:Y:S01]  /*1fc0*/  UMOV UR11, UR35 ;  /* 0x00000023000b7c82 */ /* 0x000fe20008000000 */
[----:B------:R-:W-:Y:S01]  /*1fd0*/  UMOV UR12, UR36 ;  /* 0x00000024000c7c82 */ /* 0x000fe20008000000 */
[----:B------:R-:W-:Y:S01]  /*1fe0*/  UMOV UR7, 0x30000 ;  /* 0x0003000000077882 */ /* 0x000fe20000000000 */
[----:B------:R-:W-:Y:S01]  /*1ff0*/  UMOV UR20, UR36 ;  /* 0x0000002400147c82 */ /* 0x000fe20008000000 */
[----:B------:R-:W-:Y:S01]  /*2000*/  UMOV UR17, UR9 ;  /* 0x0000000900117c82 */ /* 0x000fe20008000000 */
[----:B------:R-:W-:Y:S01]  /*2010*/  UMOV UR18, UR10 ;  /* 0x0000000a00127c82 */ /* 0x000fe20008000000 */
[----:B------:R4:W-:Y:S01]  /*2020*/  UTMALDG.3D [UR8], [UR14], desc[UR30] ;  /* 0x00001e080e0075b4 */ /* 0x0009e20008011000 */
[----:B------:R-:W-:Y:S01]  /*2030*/  UIADD3 UR6, UPT, UPT, UR6, 0x1, URZ ;  /* 0x0000000106067890 */ /* 0x000fe2000fffe0ff */
[----:B------:R-:W-:-:S03]  /*2040*/  UMOV UR4, UR5 ;  /* 0x0000000500047c82 */ /* 0x000fc60008000000 */
[----:B------:R-:W-:Y:S01]  /*2050*/  UISETP.NE.AND UP0, UPT, UR6, UR26, UPT ;  /* 0x0000001a0600728c */ /* 0x000fe2000bf05270 */
[----:B------:R4:W-:Y:S08]  /*2060*/  UTMALDG.3D.MULTICAST [UR16], [UR22], UR7, desc[UR30] ;  /* 0x00001e10160073b4 */ /* 0x0009f00008011807 */
[----:B----4-:R-:W-:Y:S05]  /*2070*/  BRA.U UP0, `(.L_x_39) ;  /* 0xfffffffd004c7547 */ /* 0x010fea000b83ffff */
.L_x_33:
[C---:B------:R-:W-:Y:S01]  /*2080*/  LEA R3, R11.reuse, UR13, 0x3 ;  /* 0x0000000d0b037c11 */ /* 0x040fe2000f8e18ff */
[----:B------:R-:W-:Y:S01]  /*2090*/  NOP ;  /* 0x0000000000007918 */ /* 0x000fe20000000000 */
[----:B-1----:R-:W-:Y:S02]  /*20a0*/  SHF.L.U32 R0, R10, 0x1f, RZ ;  /* 0x0000001f0a007819 */ /* 0x002fe400000006ff */
[----:B------:R-:W-:Y:S02]  /*20b0*/  LEA R4, R11, UR13, 0x4 ;  /* 0x0000000d0b047c11 */ /* 0x000fe4000f8e20ff */
[----:B---3--:R-:W1:Y:S02]  /*20c0*/  SYNCS.PHASECHK.TRANS64.TRYWAIT P0, [R3+URZ+0xd0], R0 ;  /* 0x0000d000030075a7 */ /* 0x008e6400080011ff */
[----:B-1----:R-:W-:Y:S05]  /*20d0*/  @!P0 BRA `(.L_x_40) ;  /* 0x00000068004c8947 */ /* 0x002fea0003800000 */
.L_x_146:
[----:B------:R-:W3:Y:S01]  /*20e0*/  LDS.128 R4, [R4+0x160] ;  /* 0x0001600004047984 */ /* 0x000ee20000000c00 */
[----:B------:R-:W-:Y:S01]  /*20f0*/  UISETP.GE.AND UP0, UPT, UR42, 0x1, UPT ;  /* 0x000000012a00788c */ /* 0x000fe2000bf06270 */
[----:B------:R-:W-:Y:S01]  /*2100*/  @!PT LDS RZ, [RZ] ;  /* 0x00000000fffff984 */ /* 0x000fe20000000800 */
[----:B------:R-:W-:Y:S01]  /*2110*/  @!PT LDS RZ, [RZ] ;  /* 0x00000000fffff984 */ /* 0x000fe20000000800 */
[----:B------:R-:W-:Y:S01]  /*2120*/  @!PT LDS RZ, [RZ] ;  /* 0x00000000fffff984 */ /* 0x000fe20000000800 */
[----:B------:R-:W-:Y:S01]  /*2130*/  @!PT LDS RZ, [RZ] ;  /* 0x00000000fffff984 */ /* 0x000fe20000000800 */
[----:B------:R4:W-:Y:S06]  /*2140*/  MEMBAR.ALL.CTA ;  /* 0x0000000000007992 */ /* 0x0009ec0000008000 */
[----:B----4-:R-:W4:Y:S01]  /*2150*/  FENCE.VIEW.ASYNC.S ;  /* 0x00000000000073c6 */ /* 0x010f220000000000 */
[----:B---3--:R-:W-:-:S13]  /*2160*/  LOP3.LUT P0, RZ, R6, 0x1, RZ, 0xc0, !PT ;  /* 0x0000000106ff7812 */ /* 0x008fda000780c0ff */
[----:B----4-:R-:W-:Y:S01]  /*2170*/  VOTEU.ANY UP1, P0 ;  /* 0x0000000000ff7886 */ /* 0x010fe20000020100 */
[----:B------:R-:W-:-:S13]  /*2180*/  PLOP3.LUT P0, PT, PT, PT, UP1, 0x80, 0x8 ;  /* 0x000000000008781c */ /* 0x000fda0003f0f018 */
[----:B-1----:R-:W-:Y:S02]  /*2190*/  @P0 LOP3.LUT R0, R5, 0xffff, RZ, 0xc0, !PT ;  /* 0x0000ffff05000812 */ /* 0x002fe400078ec0ff */
[----:B------:R-:W-:Y:S02]  /*21a0*/  @P0 MOV R2, R4 ;  /* 0x0000000400020202 */ /* 0x000fe40000000f00 */
[----:B------:R-:W-:Y:S01]  /*21b0*/  @P0 R2UR UR6, R0 ;  /* 0x00000000000602ca */ /* 0x000fe200000e0000 */
[----:B------:R-:W-:Y:S01]  /*21c0*/  VIADD R0, R3, 0xe0 ;  /* 0x000000e003007836 */ /* 0x000fe20000000000 */
[----:B------:R-:W-:Y:S02]  /*21d0*/  @P0 SHF.R.U32.HI R4, RZ, 0x10, R5 ;  /* 0x00000010ff040819 */ /* 0x000fe40000011605 */
[----:B------:R-:W-:Y:S02]  /*21e0*/  @P0 R2UR UR7, R2 ;  /* 0x00000000020702ca */ /* 0x000fe400000e0000 */
[----:B------:R-:W-:-:S02]  /*21f0*/  PRMT R0, RZ, 0x654, R0 ;  /* 0x00000654ff007816 */ /* 0x000fc40000000000 */
[----:B------:R-:W-:Y:S02]  /*2200*/  @P0 R2UR UR4, R4 ;  /* 0x00000000040402ca */ /* 0x000fe400000e0000 */
[----:B------:R1:W-:Y:S03]  /*2210*/  SYNCS.ARRIVE.TRANS64.RED.A1T0 RZ, [R0+URZ], RZ ;  /* 0x000000ff00ff79a7 */ /* 0x0003e600081004ff */
[----:B------:R-:W-:-:S04]  /*2220*/  @UP1 UMOV UR27, UR6 ;  /* 0x00000006001b1c82 */ /* 0x000fc80008000000 */
[----:B------:R-:W-:-:S04]  /*2230*/  @UP1 UMOV UR37, UR7 ;  /* 0x0000000700251c82 */ /* 0x000fc80008000000 */
[----:B------:R-:W-:Y:S01]  /*2240*/  @UP1 UMOV UR36, UR4 ;  /* 0x0000000400241c82 */ /* 0x000fe20008000000 */
[----:B------:R-:W-:Y:S05]  /*2250*/  BRA.U !UP0, `(.L_x_41) ;  /* 0x0000000108d47547 */ /* 0x000fea000b800000 */
[----:B------:R-:W2:Y:S01]  /*2260*/  LDCU.128 UR16, c[0x0][0xb10] ;  /* 0x00016200ff1077ac */ /* 0x000ea20008000c00 */
[----:B------:R-:W3:Y:S01]  /*2270*/  LDCU UR12, c[0x0][0xb20] ;  /* 0x00016400ff0c77ac */ /* 0x000ee20008000800 */
[----:B------:R-:W4:Y:S01]  /*2280*/  LDCU UR20, c[0x0][0xb0c] ;  /* 0x00016180ff1477ac */ /* 0x000f220008000800 */
[----:B------:R-:W1:Y:S01]  /*2290*/  LDCU.64 UR8, c[0x0][0xb28] ;  /* 0x00016500ff0877ac */ /* 0x000e620008000a00 */
[----:B------:R-:W-:Y:S02]  /*22a0*/  UISETP.NE.AND UP3, UPT, UR42, 0x1, UPT ;  /* 0x000000012a00788c */ /* 0x000fe4000bf65270 */
[----:B--2---:R-:W-:Y:S02]  /*22b0*/  UIMAD.WIDE.U32 UR10, UR38, UR19, URZ ;  /* 0x00000013260a72a5 */ /* 0x004fe4000f8e00ff */
[----:B------:R-:W-:Y:S02]  /*22c0*/  UIMAD.WIDE.U32 UR6, UR39, UR16, URZ ;  /* 0x00000010270672a5 */ /* 0x000fe4000f8e00ff */
[----:B------:R-:W-:-:S02]  /*22d0*/  UISETP.NE.AND UP0, UPT, UR18, 0x1, UPT ;  /* 0x000000011200788c */ /* 0x000fc4000bf05270 */
[----:B------:R-:W-:Y:S01]  /*22e0*/  UIMAD.WIDE.U32 UR22, UR27, UR19, URZ ;  /* 0x000000131b1672a5 */ /* 0x000fe2000f8e00ff */
[----:B------:R-:W-:Y:S02]  /*22f0*/  UMOV UR10, UR11 ;  /* 0x0000000b000a7c82 */ /* 0x000fe40008000000 */
[----:B------:R-:W-:Y:S01]  /*2300*/  UMOV UR6, UR7 ;  /* 0x0000000700067c82 */ /* 0x000fe20008000000 */
[----:B---3--:R-:W-:Y:S02]  /*2310*/  USHF.R.U32.HI UR10, URZ, UR12, UR10 ;  /* 0x0000000cff0a7299 */ /* 0x008fe4000801160a */
[----:B------:R-:W-:Y:S02]  /*2320*/  USHF.R.U32.HI UR7, URZ, UR17, UR6 ;  /* 0x00000011ff077299 */ /* 0x000fe40008011606 */
[----:B----4-:R-:W-:Y:S02]  /*2330*/  UISETP.NE.AND UP2, UPT, UR20, 0x1, UPT ;  /* 0x000000011400788c */ /* 0x010fe4000bf45270 */
[----:B------:R-:W-:-:S02]  /*2340*/  USEL UR6, UR38, UR10, !UP0 ;  /* 0x0000000a26067287 */ /* 0x000fc4000c000000 */
[----:B------:R-:W-:Y:S02]  /*2350*/  USEL UR7, UR39, UR7, !UP2 ;  /* 0x0000000727077287 */ /* 0x000fe4000d000000 */
[----:B-1----:R-:W-:Y:S01]  /*2360*/  UIMAD.WIDE.U32 UR10, UR6, UR8, URZ ;  /* 0x00000008060a72a5 */ /* 0x002fe2000f8e00ff */
[----:B------:R-:W-:Y:S01]  /*2370*/  UMOV UR4, UR23 ;  /* 0x0000001700047c82 */ /* 0x000fe20008000000 */
[----:B------:R-:W-:Y:S02]  /*2380*/  UIMAD.WIDE.U32 UR14, UR37, UR16, URZ ;  /* 0x00000010250e72a5 */ /* 0x000fe4000f8e00ff */
[----:B------:R-:W-:-:S03]  /*2390*/  UIMAD.WIDE.U32 UR22, UR7, UR8, URZ ;  /* 0x00000008071672a5 */ /* 0x000fc6000f8e00ff */
[----:B------:R-:W-:Y:S01]  /*23a0*/  UMOV UR10, UR11 ;  /* 0x0000000b000a7c82 */ /* 0x000fe20008000000 */
[----:B------:R-:W-:Y:S02]  /*23b0*/  USHF.R.U32.HI UR4, URZ, UR12, UR4 ;  /* 0x0000000cff047299 */ /* 0x000fe40008011604 */
[----:B------:R-:W-:Y:S01]  /*23c0*/  @UP3 USHF.R.U32.HI UR6, URZ, UR9, UR10 ;  /* 0x00000009ff063299 */ /* 0x000fe2000801160a */
[----:B------:R-:W-:Y:S01]  /*23d0*/  UMOV UR14, UR15 ;  /* 0x0000000f000e7c82 */ /* 0x000fe20008000000 */
[----:B------:R-:W-:Y:S01]  /*23e0*/  UMOV UR22, UR23 ;  /* 0x0000001700167c82 */ /* 0x000fe20008000000 */
[----:B------:R-:W-:Y:S02]  /*23f0*/  USHF.R.U32.HI UR17, URZ, UR17, UR14 ;  /* 0x00000011ff117299 */ /* 0x000fe4000801160e */
[----:B------:R-:W-:Y:S02]  /*2400*/  USEL UR4, UR27, UR4, !UP0 ;  /* 0x000000041b047287 */ /* 0x000fe4000c000000 */
[----:B------:R-:W-:-:S02]  /*2410*/  @UP3 USHF.R.U32.HI UR7, URZ, UR9, UR22 ;  /* 0x00000009ff073299 */ /* 0x000fc40008011616 */
[----:B------:R-:W-:Y:S02]  /*2420*/  UIMAD UR10, UR42, UR6, URZ ;  /* 0x000000062a0a72a4 */ /* 0x000fe4000f8e02ff */
[----:B------:R-:W-:Y:S02]  /*2430*/  USEL UR6, UR37, UR17, !UP2 ;  /* 0x0000001125067287 */ /* 0x000fe4000d000000 */
[----:B------:R-:W-:Y:S02]  /*2440*/  UIMAD UR12, UR42, UR7, URZ ;  /* 0x000000072a0c72a4 */ /* 0x000fe4000f8e02ff */
[----:B------:R-:W-:Y:S02]  /*2450*/  UISETP.GE.AND UP0, UPT, UR4, UR10, UPT ;  /* 0x0000000a0400728c */ /* 0x000fe4000bf06270 */
[----:B------:R-:W-:Y:S02]  /*2460*/  UIMAD.WIDE.U32 UR10, UR4, UR8, URZ ;  /* 0x00000008040a72a5 */ /* 0x000fe4000f8e00ff */
[----:B------:R-:W-:-:S02]  /*2470*/  UISETP.GE.OR UP0, UPT, UR6, UR12, UP0 ;  /* 0x0000000c0600728c */ /* 0x000fc40008706670 */
[----:B------:R-:W-:Y:S02]  /*2480*/  UIMAD.WIDE.U32 UR14, UR6, UR8, URZ ;  /* 0x00000008060e72a5 */ /* 0x000fe4000f8e00ff */
[----:B------:R-:W-:Y:S01]  /*2490*/  UIADD3 UR12, UPT, UPT, -UR6, URZ, URZ ;  /* 0x000000ff060c7290 */ /* 0x000fe2000fffe1ff */
[----:B------:R-:W-:Y:S01]  /*24a0*/  UMOV UR10, UR11 ;  /* 0x0000000b000a7c82 */ /* 0x000fe20008000000 */
[----:B------:R-:W-:Y:S02]  /*24b0*/  UIADD3 UR11, UPT, UPT, -UR4, URZ, URZ ;  /* 0x000000ff040b7290 */ /* 0x000fe4000fffe1ff */
[----:B------:R-:W-:-:S03]  /*24c0*/  USHF.R.U32.HI UR10, URZ, UR9, UR10 ;  /* 0x00000009ff0a7299 */ /* 0x000fc6000801160a */
[----:B------:R-:W-:Y:S01]  /*24d0*/  @!UP0 UMOV UR8, UR15 ;  /* 0x0000000f00088c82 */ /* 0x000fe20008000000 */
[----:B------:R-:W-:Y:S02]  /*24e0*/  UIMAD UR11, UR18, UR11, UR27 ;  /* 0x0000000b120b72a4 */ /* 0x000fe4000f8e021b */
[----:B------:R-:W-:Y:S02]  /*24f0*/  USEL UR10, UR4, UR10, !UP3 ;  /* 0x0000000a040a7287 */ /* 0x000fe4000d800000 */
[----:B------:R-:W-:Y:S02]  /*2500*/  @!UP0 USHF.R.U32.HI UR8, URZ, UR9, UR8 ;  /* 0x00000009ff088299 */ /* 0x000fe40008011608 */
[----:B------:R-:W-:Y:S02]  /*2510*/  UIADD3 UR9, UPT, UPT, -UR10, URZ, URZ ;  /* 0x000000ff0a097290 */ /* 0x000fe4000fffe1ff */
[----:B------:R-:W-:Y:S02]  /*2520*/  @!UP0 USEL UR8, UR6, UR8, !UP3 ;  /* 0x0000000806088287 */ /* 0x000fe4000d800000 */
[----:B------:R-:W-:-:S02]  /*2530*/  UIMAD UR9, UR42, UR9, UR4 ;  /* 0x000000092a0972a4 */ /* 0x000fc4000f8e0204 */
[----:B------:R-:W-:Y:S02]  /*2540*/  @!UP0 UIADD3 UR10, UPT, UPT, UR10, -UR8, URZ ;  /* 0x800000080a0a8290 */ /* 0x000fe4000fffe0ff */
[----:B------:R-:W-:Y:S02]  /*2550*/  @!UP0 UIMAD UR8, UR9, UR7, UR8 ;  /* 0x00000007090882a4 */ /* 0x000fe4000f8e0208 */
[----:B------:R-:W-:Y:S02]  /*2560*/  @!UP0 UIMAD UR4, UR42, UR10, UR6 ;  /* 0x0000000a2a0482a4 */ /* 0x000fe4000f8e0206 */
[----:B------:R-:W-:Y:S02]  /*2570*/  UIMAD UR7, UR20, UR12, UR37 ;  /* 0x0000000c140772a4 */ /* 0x000fe4000f8e0225 */
[----:B------:R-:W-:Y:S01]  /*2580*/  UIMAD UR27, UR4, UR18, UR11 ;  /* 0x00000012041b72a4 */ /* 0x000fe2000f8e020b */
[----:B------:R-:W-:Y:S02]  /*2590*/  @!UP0 UMOV UR6, UR8 ;  /* 0x0000000800068c82 */ /* 0x000fe40008000000 */
[----:B------:R-:W-:-:S12]  /*25a0*/  UIMAD UR37, UR6, UR20, UR7 ;  /* 0x00000014062572a4 */ /* 0x000fd8000f8e0207 */
.L_x_41:
[----:B------:R-:W3:Y:S02]  /*25b0*/  LDCU UR4, c[0x0][0xb30] ;  /* 0x00016600ff0477ac */ /* 0x000ee40008000800 */
[----:B---3--:R-:W-:-:S09]  /*25c0*/  UISETP.NE.AND UP0, UPT, UR4, 0x1, UPT ;  /* 0x000000010400788c */ /* 0x008fd2000bf05270 */
[----:B------:R-:W-:Y:S05]  /*25d0*/  BRA.U UP0, `(.L_x_42) ;  /* 0x0000000100447547 */ /* 0x000fea000b800000 */
[----:B------:R-:W3:Y:S01]  /*25e0*/  LDCU.128 UR16, c[0x0][0xb10] ;  /* 0x00016200ff1077ac */ /* 0x000ee20008000c00 */
[----:B------:R-:W4:Y:S01]  /*25f0*/  LDCU UR10, c[0x0][0xb0c] ;  /* 0x00016180ff0a77ac */ /* 0x000f220008000800 */
[----:B------:R-:W1:Y:S01]  /*2600*/  LDCU UR11, c[0x0][0xb20] ;  /* 0x00016400ff0b77ac */ /* 0x000e620008000800 */
[----:B---3--:R-:W-:Y:S02]  /*2610*/  UIMAD.WIDE.U32 UR8, UR37, UR16, URZ ;  /* 0x00000010250872a5 */ /* 0x008fe4000f8e00ff */
[----:B------:R-:W-:Y:S02]  /*2620*/  UIMAD.WIDE.U32 UR6, UR27, UR19, URZ ;  /* 0x000000131b0672a5 */ /* 0x000fe4000f8e00ff */
[----:B----4-:R-:W-:Y:S02]  /*2630*/  UISETP.NE.AND UP2, UPT, UR10, 0x1, UPT ;  /* 0x000000010a00788c */ /* 0x010fe4000bf45270 */
[----:B------:R-:W-:Y:S01]  /*2640*/  UISETP.NE.AND UP0, UPT, UR18, 0x1, UPT ;  /* 0x000000011200788c */ /* 0x000fe2000bf05270 */
[----:B------:R-:W-:-:S02]  /*2650*/  UMOV UR8, UR9 ;  /* 0x0000000900087c82 */ /* 0x000fc40008000000 */
[----:B------:R-:W-:Y:S01]  /*2660*/  UMOV UR4, UR7 ;  /* 0x0000000700047c82 */ /* 0x000fe20008000000 */
[----:B------:R-:W-:Y:S02]  /*2670*/  USHF.R.U32.HI UR17, URZ, UR17, UR8 ;  /* 0x00000011ff117299 */ /* 0x000fe40008011608 */
[----:B-1----:R-:W-:Y:S02]  /*2680*/  USHF.R.U32.HI UR4, URZ, UR11, UR4 ;  /* 0x0000000bff047299 */ /* 0x002fe40008011604 */
[----:B------:R-:W-:Y:S02]  /*2690*/  USEL UR6, UR37, UR17, !UP2 ;  /* 0x0000001125067287 */ /* 0x000fe4000d000000 */
[----:B------:R-:W-:-:S04]  /*26a0*/  USEL UR4, UR27, UR4, !UP0 ;  /* 0x000000041b047287 */ /* 0x000fc8000c000000 */
[----:B------:R-:W-:Y:S02]  /*26b0*/  UIADD3 UR7, UPT, UPT, UR6, -UR4, URZ ;  /* 0x8000000406077290 */ /* 0x000fe4000fffe0ff */
[----:B------:R-:W-:Y:S02]  /*26c0*/  UIADD3 UR4, UPT, UPT, -UR6, UR4, URZ ;  /* 0x0000000406047290 */ /* 0x000fe4000fffe1ff */
[----:B------:R-:W-:Y:S02]  /*26d0*/  UIMAD UR27, UR7, UR18, UR27 ;  /* 0x00000012071b72a4 */ /* 0x000fe4000f8e021b */
[----:B------:R-:W-:-:S12]  /*26e0*/  UIMAD UR37, UR4, UR10, UR37 ;  /* 0x0000000a042572a4 */ /* 0x000fd8000f8e0225 */
.L_x_42:
[----:B------:R-:W-:Y:S01]  /*26f0*/  VIADD R11, R11, 0x1 ;  /* 0x000000010b0b7836 */ /* 0x000fe20000000000 */
[----:B------:R-:W-:Y:S02]  /*2700*/  R2UR UR6, R48 ;  /* 0x00000000300672ca */ /* 0x000fe400000e0000 */
[----:B------:R-:W-:Y:S02]  /*2710*/  R2UR UR4, R47 ;  /* 0x000000002f0472ca */ /* 0x000fe400000e0000 */
[C---:B------:R-:W-:Y:S02]  /*2720*/  ISETP.NE.AND P0, PT, R11.reuse, 0x2, PT ;  /* 0x000000020b00780c */ /* 0x040fe40003f05270 */
[----:B------:R-:W-:Y:S02]  /*2730*/  PLOP3.LUT P1, PT, PT, PT, PT, 0x80, 0x8 ;  /* 0x000000000008781c */ /* 0x000fe40003f2f070 */
[----:B-1----:R-:W-:Y:S02]  /*2740*/  SEL R0, RZ, 0x1, P0 ;  /* 0x00000001ff007807 */ /* 0x002fe40000000000 */
[----:B------:R-:W-:-:S02]  /*2750*/  SEL R11, R11, RZ, P0 ;  /* 0x000000ff0b0b7207 */ /* 0x000fc40000000000 */
[----:B------:R-:W-:Y:S01]  /*2760*/  LOP3.LUT R10, R10, R0, RZ, 0x3c, !PT ;  /* 0x000000000a0a7212 */ /* 0x000fe200078e3cff */
[----:B------:R-:W-:Y:S02]  /*2770*/  UIADD3 UR30, UPT, UPT, UR37, UR6, URZ ;  /* 0x00000006251e7290 */ /* 0x000fe4000fffe0ff */
[----:B------:R-:W-:Y:S01]  /*2780*/  UIADD3 UR31, UPT, UPT, UR27, UR4, URZ ;  /* 0x000000041b1f7290 */ /* 0x000fe2000fffe0ff */
[----:B------:R-:W-:Y:S11]  /*2790*/  BRA.U UP1, `(.L_x_43) ;  /* 0xfffffff101587547 */ /* 0x000ff6000b83ffff */
[----:B------:R-:W-:Y:S01]  /*27a0*/  UIADD3 UR13, UPT, UPT, UR13, 0x40, URZ ;  /* 0x000000400d0d7890 */ /* 0x000fe2000fffe0ff */
[----:B------:R-:W-:-:S03]  /*27b0*/  SHF.L.U32 R2, R12, 0x1f, RZ ;  /* 0x0000001f0c027819 */ /* 0x000fc600000006ff */
[----:B------:R-:W-:-:S09]  /*27c0*/  ULEA UR4, UR5, UR13, 0x3 ;  /* 0x0000000d05047291 */ /* 0x000fd2000f8e18ff */
[----:B------:R-:W1:Y:S02]  /*27d0*/  SYNCS.PHASECHK.TRANS64.TRYWAIT P0, [UR4], R2 ;  /* 0x00000002ff0075a7 */ /* 0x000e640008001104 */
[----:B-1----:R-:W-:Y:S05]  /*27e0*/  @!P0 BRA `(.L_x_44) ;  /* 0x00000060009c8947 */ /* 0x002fea0003800000 */
.L_x_148:
[----:B------:R-:W-:-:S04]  /*27f0*/  UIADD3 UR4, UPT, UPT, UR5, 0x1, URZ ;  /* 0x0000000105047890 */ /* 0x000fc8000fffe0ff */
[----:B------:R-:W-:-:S04]  /*2800*/  UISETP.NE.AND UP0, UPT, UR4, 0x8, UPT ;  /* 0x000000080400788c */ /* 0x000fc8000bf05270 */
[----:B------:R-:W-:Y:S02]  /*2810*/  USEL UR6, URZ, 0x1, UP0 ;  /* 0x00000001ff067887 */ /* 0x000fe40008000000 */
[----:B------:R-:W-:-:S04]  /*2820*/  USEL UR4, UR4, URZ, UP0 ;  /* 0x000000ff04047287 */ /* 0x000fc80008000000 */
[----:B------:R-:W-:Y:S01]  /*2830*/  ULEA UR5, UR4, UR13, 0x3 ;  /* 0x0000000d04057291 */ /* 0x000fe2000f8e18ff */
[----:B-1----:R-:W-:-:S04]  /*2840*/  LOP3.LUT R2, R12, UR6, RZ, 0x3c, !PT ;  /* 0x000000060c027c12 */ /* 0x002fc8000f8e3cff */
[----:B------:R-:W-:-:S04]  /*2850*/  SHF.L.U32 R3, R2, 0x1f, RZ ;  /* 0x0000001f02037819 */ /* 0x000fc800000006ff */
[----:B------:R-:W1:Y:S02]  /*2860*/  SYNCS.PHASECHK.TRANS64.TRYWAIT P0, [UR5], R3 ;  /* 0x00000003ff0075a7 */ /* 0x000e640008001105 */
[----:B-1----:R-:W-:Y:S05]  /*2870*/  @!P0 BRA `(.L_x_45) ;  /* 0x0000006000908947 */ /* 0x002fea0003800000 */
.L_x_150:
[----:B------:R-:W-:-:S04]  /*2880*/  UIADD3 UR4, UPT, UPT, UR4, 0x1, URZ ;  /* 0x0000000104047890 */ /* 0x000fc8000fffe0ff */
[----:B------:R-:W-:-:S04]  /*2890*/  UISETP.NE.AND UP0, UPT, UR4, 0x8, UPT ;  /* 0x000000080400788c */ /* 0x000fc8000bf05270 */
[----:B------:R-:W-:Y:S02]  /*28a0*/  USEL UR6, URZ, 0x1, UP0 ;  /* 0x00000001ff067887 */ /* 0x000fe40008000000 */
[----:B------:R-:W-:-:S04]  /*28b0*/  USEL UR4, UR4, URZ, UP0 ;  /* 0x000000ff04047287 */ /* 0x000fc80008000000 */
[----:B------:R-:W-:Y:S01]  /*28c0*/  ULEA UR5, UR4, UR13, 0x3 ;  /* 0x0000000d04057291 */ /* 0x000fe2000f8e18ff */
[----:B------:R-:W-:-:S04]  /*28d0*/  LOP3.LUT R2, R2, UR6, RZ, 0x3c, !PT ;  /* 0x0000000602027c12 */ /* 0x000fc8000f8e3cff */
[----:B-1----:R-:W-:-:S04]  /*28e0*/  SHF.L.U32 R3, R2, 0x1f, RZ ;  /* 0x0000001f02037819 */ /* 0x002fc800000006ff */
[----:B------:R-:W1:Y:S02]  /*28f0*/  SYNCS.PHASECHK.TRANS64.TRYWAIT P0, [UR5], R3 ;  /* 0x00000003ff0075a7 */ /* 0x000e640008001105 */
[----:B-1----:R-:W-:Y:S05]  /*2900*/  @!P0 BRA `(.L_x_46) ;  /* 0x0000006000848947 */ /* 0x002fea0003800000 */
.L_x_152:
        /* <DEDUP_REMOVED lines=9> */
.L_x_154:
        /* <DEDUP_REMOVED lines=9> */
.L_x_156:
        /* <DEDUP_REMOVED lines=9> */
.L_x_158:
        /* <DEDUP_REMOVED lines=9> */
.L_x_160:
[----:B------:R-:W-:-:S04]  /*2b50*/  UIADD3 UR4, UPT, UPT, UR4, 0x1, URZ ;  /* 0x0000000104047890 */ /* 0x000fc8000fffe0ff */
[----:B------:R-:W-:-:S04]  /*2b60*/  UISETP.NE.AND UP0, UPT, UR4, 0x8, UPT ;  /* 0x000000080400788c */ /* 0x000fc8000bf05270 */
[----:B------:R-:W-:Y:S02]  /*2b70*/  USEL UR5, URZ, 0x1, UP0 ;  /* 0x00000001ff057887 */ /* 0x000fe40008000000 */
[----:B------:R-:W-:-:S04]  /*2b80*/  USEL UR4, UR4, URZ, UP0 ;  /* 0x000000ff04047287 */ /* 0x000fc80008000000 */
[----:B------:R-:W-:Y:S01]  /*2b90*/  ULEA UR4, UR4, UR13, 0x3 ;  /* 0x0000000d04047291 */ /* 0x000fe2000f8e18ff */
[----:B------:R-:W-:-:S04]  /*2ba0*/  LOP3.LUT R2, R2, UR5, RZ, 0x3c, !PT ;  /* 0x0000000502027c12 */ /* 0x000fc8000f8e3cff */
[----:B------:R-:W-:Y:S01]  /*2bb0*/  SHF.L.U32 R2, R2, 0x1f, RZ ;  /* 0x0000001f02027819 */ /* 0x000fe200000006ff */
[----:B-1----:R-:W-:-:S07]  /*2bc0*/  IMAD.U32 R0, RZ, RZ, UR4 ;  /* 0x00000004ff007e24 */ /* 0x002fce000f8e00ff */
.L_x_51:
[----:B-1----:R1:W3:Y:S02]  /*2bd0*/  SYNCS.PHASECHK.TRANS64.TRYWAIT P0, [R0+URZ], R2 ;  /* 0x00000002000075a7 */ /* 0x0022e400080011ff */
[----:B---3--:R-:W-:Y:S05]  /*2be0*/  @!P0 NANOSLEEP.SYNCS 0x989680 ;  /* 0x009896800000895d */ /* 0x008fea0003900000 */
[----:B------:R-:W3:Y:S02]  /*2bf0*/  @!P0 SYNCS.PHASECHK.TRANS64 P0, [R0+URZ], R2 ;  /* 0x00000002000085a7 */ /* 0x000ee400080010ff */
[----:B--23--:R-:W-:Y:S05]  /*2c00*/  @P0 EXIT ;  /* 0x000000000000094d */ /* 0x00cfea0003800000 */
[----:B------:R-:W-:Y:S05]  /*2c10*/  BRA `(.L_x_51) ;  /* 0xfffffffc00ec7947 */ /* 0x000fea000383ffff */
.L_x_23:
[----:B------:R-:W2:Y:S02]  /*2c20*/  S2UR UR4, SR_CgaCtaId ;  /* 0x00000000000479c3 */ /* 0x000ea40000008800 */
[----:B--2---:R-:W-:-:S04]  /*2c30*/  UISETP.NE.AND UP0, UPT, UR4, URZ, UPT ;  /* 0x000000ff0400728c */ /* 0x004fc8000bf05270 */
[----:B------:R-:W-:-:S09]  /*2c40*/  UISETP.NE.OR UP0, UPT, UR18, 0x1, UP0 ;  /* 0x000000011200788c */ /* 0x000fd20008705670 */
[----:B------:R-:W-:Y:S05]  /*2c50*/  BRA.U UP0, `(.L_x_52) ;  /* 0x00000005004c7547 */ /* 0x000fea000b800000 */
[----:B------:R-:W2:Y:S01]  /*2c60*/  S2UR UR5, SR_CgaCtaId ;  /* 0x00000000000579c3 */ /* 0x000ea20000008800 */
[----:B------:R-:W-:Y:S01]  /*2c70*/  UMOV UR4, 0x400 ;  /* 0x0000040000047882 */ /* 0x000fe20000000000 */
[----:B------:R-:W-:Y:S01]  /*2c80*/  ISETP.GE.U32.AND P2, PT, R0, 0x2, PT ;  /* 0x000000020000780c */ /* 0x000fe20003f46070 */
[----:B------:R-:W-:Y:S01]  /*2c90*/  IMAD.MOV.U32 R12, RZ, RZ, 0x1 ;  /* 0x00000001ff0c7424 */ /* 0x000fe200078e00ff */
[----:B------:R-:W-:Y:S02]  /*2ca0*/  CS2R R10, SRZ ;  /* 0x00000000000a7805 */ /* 0x000fe4000001ff00 */
[----:B------:R-:W-:Y:S01]  /*2cb0*/  CS2R R8, SRZ ;  /* 0x0000000000087805 */ /* 0x000fe2000001ff00 */
[----:B--2---:R-:W-:-:S03]  /*2cc0*/  ULEA UR6, UR5, UR4, 0x18 ;  /* 0x0000000405067291 */ /* 0x004fc6000f8ec0ff */
[----:B------:R-:W-:-:S09]  /*2cd0*/  UMOV UR5, URZ ;  /* 0x000000ff00057c82 */ /* 0x000fd20008000000 */
.L_x_56:
[----:B------:R-:W-:Y:S02]  /*2ce0*/  LEA R2, R8, UR6, 0x3 ;  /* 0x0000000608027c11 */ /* 0x000fe4000f8e18ff */
[----:B------:R-:W-:-:S03]  /*2cf0*/  SHF.L.U32 R4, R9, 0x1f, RZ ;  /* 0x0000001f09047819 */ /* 0x000fc600000006ff */
[----:B------:R-:W-:Y:S01]  /*2d00*/  VIADD R5, R2, 0x140 ;  /* 0x0000014002057836 */ /* 0x000fe20000000000 */
[----:B------:R-:W2:Y:S02]  /*2d10*/  SYNCS.PHASECHK.TRANS64.TRYWAIT P0, [R2+URZ+0x130], R4 ;  /* 0x00013004020075a7 */ /* 0x000ea400080011ff */
[----:B--2---:R-:W-:Y:S05]  /*2d20*/  @!P0 BRA `(.L_x_53) ;  /* 0x0000005c00f48947 */ /* 0x004fea0003800000 */
.L_x_161:
[----:B------:R-:W-:Y:S01]  /*2d30*/  ULEA UR4, UR5, UR6, 0x3 ;  /* 0x0000000605047291 */ /* 0x000fe2000f8e18ff */
[----:B--2---:R-:W-:Y:S01]  /*2d40*/  PRMT R2, RZ, 0x654, R5 ;  /* 0x00000654ff027816 */ /* 0x004fe20000000005 */
[----:B------:R-:W-:Y:S01]  /*2d50*/  @!P2 IMAD.MOV.U32 R4, RZ, RZ, 0x10 ;  /* 0x00000010ff04a424 */ /* 0x000fe200078e00ff */
[----:B------:R-:W-:Y:S01]  /*2d60*/  SHF.L.U32 R5, R12, 0x1f, RZ ;  /* 0x0000001f0c057819 */ /* 0x000fe200000006ff */
[----:B------:R-:W-:Y:S01]  /*2d70*/  UIADD3 UR7, UPT, UPT, UR4, 0xd0, URZ ;  /* 0x000000d004077890 */ /* 0x000fe2000fffe0ff */
[----:B------:R2:W-:Y:S05]  /*2d80*/  SYNCS.ARRIVE.TRANS64.RED.A1T0 RZ, [R2+URZ], RZ ;  /* 0x000000ff02ff79a7 */ /* 0x0005ea00081004ff */
[----:B------:R-:W-:Y:S01]  /*2d90*/  IMAD.U32 R6, RZ, RZ, UR7 ;  /* 0x00000007ff067e24 */ /* 0x000fe2000f8e00ff */
[----:B------:R-:W3:Y:S04]  /*2da0*/  SYNCS.PHASECHK.TRANS64.TRYWAIT P0, [UR4+0xe0], R5 ;  /* 0x0000e005ff0075a7 */ /* 0x000ee80008001104 */
[----:B------:R-:W-:Y:S01]  /*2db0*/  PRMT R6, R0, 0x654, R6 ;  /* 0x0000065400067816 */ /* 0x000fe20000000006 */
[----:B--23--:R-:W-:Y:S06]  /*2dc0*/  @!P0 BRA `(.L_x_54) ;  /* 0x0000005c00e08947 */ /* 0x00cfec0003800000 */
.L_x_163:
[----:B------:R-:W-:Y:S01]  /*2dd0*/  ULEA UR8, UR5, UR6, 0x4 ;  /* 0x0000000605087291 */ /* 0x000fe2000f8e20ff */
[----:B------:R-:W-:Y:S01]  /*2de0*/  SEL R3, R6, R3, !P2 ;  /* 0x0000000306037207 */ /* 0x000fe20005000000 */
[----:B------:R-:W-:Y:S01]  /*2df0*/  UIADD3 UR9, UPT, UPT, UR4, 0xd0, URZ ;  /* 0x000000d004097890 */ /* 0x000fe2000fffe0ff */
[----:B--2---:R-:W-:Y:S01]  /*2e00*/  LEA R2, R11, UR6, 0x3 ;  /* 0x000000060b027c11 */ /* 0x004fe2000f8e18ff */
[----:B------:R-:W-:Y:S01]  /*2e10*/  UIADD3 UR8, UPT, UPT, UR8, 0x160, URZ ;  /* 0x0000016008087890 */ /* 0x000fe2000fffe0ff */
[----:B------:R2:W-:Y:S01]  /*2e20*/  @!P2 SYNCS.ARRIVE.TRANS64.RED RZ, [R3+URZ], R4 ;  /* 0x0000000403ffa9a7 */ /* 0x0005e200080004ff */
[----:B------:R-:W-:Y:S01]  /*2e30*/  UIADD3 UR4, UPT, UPT, UR5, 0x1, URZ ;  /* 0x0000000105047890 */ /* 0x000fe2000fffe0ff */
[----:B------:R-:W-:-:S03]  /*2e40*/  VIADD R8, R8, 0x1 ;  /* 0x0000000108087836 */ /* 0x000fc60000000000 */
[----:B------:R-:W-:Y:S02]  /*2e50*/  UISETP.NE.AND UP0, UPT, UR4, 0x2, UPT ;  /* 0x000000020400788c */ /* 0x000fe4000bf05270 */
[----:B------:R-:W-:Y:S01]  /*2e60*/  ISETP.NE.AND P0, PT, R8, 0x2, PT ;  /* 0x000000020800780c */ /* 0x000fe20003f05270 */
[----:B------:R-:W-:Y:S06]  /*2e70*/  UGETNEXTWORKID.BROADCAST [UR8], [UR9] ;  /* 0x00000000080073ca */ /* 0x000fec0008000100 */
[----:B------:R-:W-:Y:S02]  /*2e80*/  USEL UR7, URZ, 0x1, UP0 ;  /* 0x00000001ff077887 */ /* 0x000fe40008000000 */
[----:B------:R-:W-:-:S04]  /*2e90*/  USEL UR5, UR4, URZ, UP0 ;  /* 0x000000ff04057287 */ /* 0x000fc80008000000 */
[----:B------:R-:W-:Y:S02]  /*2ea0*/  LOP3.LUT R12, R12, UR7, RZ, 0x3c, !PT ;  /* 0x000000070c0c7c12 */ /* 0x000fe4000f8e3cff */
[----:B--2---:R-:W-:-:S04]  /*2eb0*/  SHF.L.U32 R4, R10, 0x1f, RZ ;  /* 0x0000001f0a047819 */ /* 0x004fc800000006ff */
[----:B------:R-:W2:Y:S02]  /*2ec0*/  SYNCS.PHASECHK.TRANS64.TRYWAIT P1, [R2+URZ+0xd0], R4 ;  /* 0x0000d004020075a7 */ /* 0x000ea400080211ff */
[----:B--2---:R-:W-:Y:S05]  /*2ed0*/  @!P1 BRA `(.L_x_55) ;  /* 0x0000005c00b49947 */ /* 0x004fea0003800000 */
.L_x_164:
[C---:B--2---:R-:W-:Y:S01]  /*2ee0*/  LEA R4, R11.reuse, UR6, 0x4 ;  /* 0x000000060b047c11 */ /* 0x044fe2000f8e20ff */
[----:B------:R-:W-:Y:S01]  /*2ef0*/  VIADD R2, R2, 0xe0 ;  /* 0x000000e002027836 */ /* 0x000fe20000000000 */
[----:B------:R-:W-:Y:S01]  /*2f00*/  SEL R8, R8, RZ, P0 ;  /* 0x000000ff08087207 */ /* 0x000fe20000000000 */
[----:B------:R-:W-:-:S03]  /*2f10*/  VIADD R11, R11, 0x1 ;  /* 0x000000010b0b7836 */ /* 0x000fc60000000000 */
[----:B------:R-:W2:Y:S01]  /*2f20*/  LDS.128 R4, [R4+0x160] ;  /* 0x0001600004047984 */ /* 0x000ea20000000c00 */
[----:B------:R-:W-:Y:S02]  /*2f30*/  PRMT R2, RZ, 0x654, R2 ;  /* 0x00000654ff027816 */ /* 0x000fe40000000002 */
[C---:B------:R-:W-:Y:S01]  /*2f40*/  ISETP.NE.AND P1, PT, R11.reuse, 0x2, PT ;  /* 0x000000020b00780c */ /* 0x040fe20003f25270 */
[----:B------:R-:W-:Y:S01]  /*2f50*/  @!PT LDS RZ, [RZ] ;  /* 0x00000000fffff984 */ /* 0x000fe20000000800 */
[----:B------:R-:W-:Y:S01]  /*2f60*/  @!PT LDS RZ, [RZ] ;  /* 0x00000000fffff984 */ /* 0x000fe20000000800 */
[----:B------:R-:W-:Y:S01]  /*2f70*/  @!PT LDS RZ, [RZ] ;  /* 0x00000000fffff984 */ /* 0x000fe20000000800 */
[----:B------:R-:W-:Y:S01]  /*2f80*/  @!PT LDS RZ, [RZ] ;  /* 0x00000000fffff984 */ /* 0x000fe20000000800 */
[----:B------:R3:W-:Y:S06]  /*2f90*/  MEMBAR.ALL.CTA ;  /* 0x0000000000007992 */ /* 0x0007ec0000008000 */
[----:B---3--:R-:W3:Y:S01]  /*2fa0*/  FENCE.VIEW.ASYNC.S ;  /* 0x00000000000073c6 */ /* 0x008ee20000000000 */
[----:B------:R-:W-:Y:S01]  /*2fb0*/  SEL R11, R11, RZ, P1 ;  /* 0x000000ff0b0b7207 */ /* 0x000fe20000800000 */
[----:B---3--:R3:W-:Y:S01]  /*2fc0*/  SYNCS.ARRIVE.TRANS64.RED.A1T0 RZ, [R2+URZ], RZ ;  /* 0x000000ff02ff79a7 */ /* 0x0087e200081004ff */
[----:B--2---:R-:W-:-:S02]  /*2fd0*/  LOP3.LUT P3, RZ, R6, 0x1, RZ, 0xc0, !PT ;  /* 0x0000000106ff7812 */ /* 0x004fc4000786c0ff */
[----:B------:R-:W-:-:S04]  /*2fe0*/  SEL R4, RZ, 0x1, P1 ;  /* 0x00000001ff047807 */ /* 0x000fc80000800000 */
[----:B------:R-:W-:Y:S02]  /*2ff0*/  LOP3.LUT R10, R10, R4, RZ, 0x3c, !PT ;  /* 0x000000040a0a7212 */ /* 0x000fe400078e3cff */
[----:B---3--:R-:W-:-:S04]  /*3000*/  SEL R2, RZ, 0x1, P0 ;  /* 0x00000001ff027807 */ /* 0x008fc80000000000 */
[----:B------:R-:W-:Y:S01]  /*3010*/  LOP3.LUT R9, R9, R2, RZ, 0x3c, !PT ;  /* 0x0000000209097212 */ /* 0x000fe200078e3cff */
[----:B------:R-:W-:Y:S06]  /*3020*/  @P3 BRA `(.L_x_56) ;  /* 0xfffffffc002c3947 */ /* 0x000fec000383ffff */
[----:B------:R-:W-:Y:S01]  /*3030*/  ULEA UR4, UR5, UR6, 0x3 ;  /* 0x0000000605047291 */ /* 0x000fe2000f8e18ff */
[----:B------:R-:W-:-:S08]  /*3040*/  SHF.L.U32 R2, R12, 0x1f, RZ ;  /* 0x0000001f0c027819 */ /* 0x000fd000000006ff */
[----:B------:R-:W2:Y:S02]  /*3050*/  SYNCS.PHASECHK.TRANS64 P0, [UR4+0xe0], R2 ;  /* 0x0000e002ff0075a7 */ /* 0x000ea40008001004 */
[----:B--2---:R-:W-:Y:S05]  /*3060*/  @P0 BRA `(.L_x_57) ;  /* 0x0000000000080947 */ /* 0x004fea0003800000 */
[----:B------:R-:W2:Y:S02]  /*3070*/  SYNCS.PHASECHK.TRANS64.TRYWAIT P0, [UR4+0xe0], R2 ;  /* 0x0000e002ff0075a7 */ /* 0x000ea40008001104 */
[----:B--2---:R-:W-:Y:S05]  /*3080*/  @!P0 BRA `(.L_x_58) ;  /* 0x0000005c005c8947 */ /* 0x004fea0003800000 */
.L_x_57:
[----:B------:R-:W-:-:S04]  /*3090*/  UIADD3 UR7, UPT, UPT, UR5, 0x1, URZ ;  /* 0x0000000105077890 */ /* 0x000fc8000fffe0ff */
[----:B------:R-:W-:-:S04]  /*30a0*/  UISETP.NE.AND UP0, UPT, UR7, 0x2, UPT ;  /* 0x000000020700788c */ /* 0x000fc8000bf05270 */
[----:B------:R-:W-:Y:S02]  /*30b0*/  USEL UR8, URZ, 0x1, UP0 ;  /* 0x00000001ff087887 */ /* 0x000fe40008000000 */
[----:B------:R-:W-:-:S04]  /*30c0*/  USEL UR7, UR7, URZ, UP0 ;  /* 0x000000ff07077287 */ /* 0x000fc80008000000 */
[----:B------:R-:W-:Y:S01]  /*30d0*/  ULEA UR7, UR7, UR6, 0x3 ;  /* 0x0000000607077291 */ /* 0x000fe2000f8e18ff */
[----:B--2---:R-:W-:-:S04]  /*30e0*/  LOP3.LUT R2, R12, UR8, RZ, 0x3c, !PT ;  /* 0x000000080c027c12 */ /* 0x004fc8000f8e3cff */
[----:B------:R-:W-:-:S04]  /*30f0*/  SHF.L.U32 R0, R2, 0x1f, RZ ;  /* 0x0000001f02007819 */ /* 0x000fc800000006ff */
[----:B------:R-:W2:Y:S02]  /*3100*/  SYNCS.PHASECHK.TRANS64 P0, [UR7+0xe0], R0 ;  /* 0x0000e000ff0075a7 */ /* 0x000ea40008001007 */
[----:B-12---:R-:W-:Y:S05]  /*3110*/  @P0 EXIT ;  /* 0x000000000000094d */ /* 0x006fea0003800000 */
[----:B------:R-:W-:Y:S02]  /*3120*/  SHF.L.U32 R2, R2, 0x1f, RZ ;  /* 0x0000001f02027819 */ /* 0x000fe400000006ff */
[----:B------:R-:W-:-:S07]  /*3130*/  MOV R0, UR7 ;  /* 0x0000000700007c02 */ /* 0x000fce0008000f00 */
.L_x_59:
[----:B-1----:R1:W2:Y:S02]  /*3140*/  SYNCS.PHASECHK.TRANS64.TRYWAIT P0, [R0+URZ+0xe0], R2 ;  /* 0x0000e002000075a7 */ /* 0x0022a400080011ff */
[----:B--2---:R-:W-:Y:S05]  /*3150*/  @!P0 NANOSLEEP.SYNCS 0x989680 ;  /* 0x009896800000895d */ /* 0x004fea0003900000 */
[----:B------:R-:W2:Y:S02]  /*3160*/  @!P0 SYNCS.PHASECHK.TRANS64 P0, [R0+URZ+0xe0], R2 ;  /* 0x0000e002000085a7 */ /* 0x000ea400080010ff */
[----:B--2---:R-:W-:Y:S05]  /*3170*/  @P0 EXIT ;  /* 0x000000000000094d */ /* 0x004fea0003800000 */
[----:B------:R-:W-:Y:S05]  /*3180*/  BRA `(.L_x_59) ;  /* 0xfffffffc00ec7947 */ /* 0x000fea000383ffff */
.L_x_52:
[----:B------:R-:W-:Y:S05]  /*3190*/  BRA.U UP5, `(.L_x_60) ;  /* 0x0000000d05d87547 */ /* 0x000fea000b800000 */
[----:B------:R-:W2:Y:S01]  /*31a0*/  S2UR UR7, SR_CgaCtaId ;  /* 0x00000000000779c3 */ /* 0x000ea20000008800 */
[----:B------:R-:W-:Y:S01]  /*31b0*/  UMOV UR4, 0x40 ;  /* 0x0000004000047882 */ /* 0x000fe20000000000 */
[----:B------:R-:W-:Y:S01]  /*31c0*/  NOP ;  /* 0x0000000000007918 */ /* 0x000fe20000000000 */
[----:B------:R-:W-:Y:S01]  /*31d0*/  UMOV UR6, 0x400 ;  /* 0x0000040000067882 */ /* 0x000fe20000000000 */
[----:B--2---:R-:W-:Y:S02]  /*31e0*/  ULEA UR5, UR7, UR4, 0x18 ;  /* 0x0000000407057291 */ /* 0x004fe4000f8ec0ff */
[----:B------:R-:W-:-:S07]  /*31f0*/  ULEA UR6, UR7, UR6, 0x18 ;  /* 0x0000000607067291 */ /* 0x000fce000f8ec0ff */
[----:B------:R-:W2:Y:S02]  /*3200*/  LDS.U8 R0, [UR5+0x1c] ;  /* 0x00001c05ff007984 */ /* 0x000ea40008000000 */
[----:B--2---:R-:W-:-:S13]  /*3210*/  ISETP.NE.AND P0, PT, R0, RZ, PT ;  /* 0x000000ff0000720c */ /* 0x004fda0003f05270 */
[----:B------:R-:W-:Y:S05]  /*3220*/  @P0 BRA `(.L_x_61) ;  /* 0x0000000000580947 */ /* 0x000fea0003800000 */
[----:B------:R-:W-:-:S13]  /*3230*/  ELECT P0, URZ, PT ;  /* 0x0000000000ff782f */ /* 0x000fda0003800000 */
[----:B------:R-:W-:Y:S05]  /*3240*/  @!P0 BRA `(.L_x_62) ;  /* 0x0000000000608947 */ /* 0x000fea0003800000 */
[----:B------:R-:W-:Y:S01]  /*3250*/  UMOV UR4, 0x10 ;  /* 0x0000001000047882 */ /* 0x000fe20000000000 */
[----:B------:R-:W-:Y:S01]  /*3260*/  HFMA2 R0, -RZ, RZ, 0, 5.9604644775390625e-08 ;  /* 0x00000001ff007431 */ /* 0x000fe200000001ff */
[----:B------:R-:W-:-:S03]  /*3270*/  MOV R3, 0xffff ;  /* 0x0000ffff00037802 */ /* 0x000fc60000000f00 */
[----:B------:R-:W-:Y:S04]  /*3280*/  DEPBAR.LE SB2, 0x36 ;  /* 0x0000ad800000791a */ /* 0x000fe80000000000 */
[----:B------:R-:W2:Y:S02]  /*3290*/  UTCATOMSWS.FIND_AND_SET.ALIGN UP0, UR4, UR4 ;  /* 0x00000004000475e3 */ /* 0x000ea40008000800 */
[----:B--2---:R-:W-:Y:S01]  /*32a0*/  MOV R4, UR4 ;  /* 0x0000000400047c02 */ /* 0x004fe20008000f00 */
[----:B------:R-:W-:Y:S06]  /*32b0*/  BRA.U UP0, `(.L_x_63) ;  /* 0x0000000100187547 */ /* 0x000fec000b800000 */
.L_x_64:
[----:B------:R-:W-:Y:S05]  /*32c0*/  NANOSLEEP 0x64 ;  /* 0x000000640000795d */ /* 0x000fea0003800000 */
[----:B------:R-:W-:-:S05]  /*32d0*/  UMOV UR4, 0x10 ;  /* 0x0000001000047882 */ /* 0x000fca0000000000 */
[----:B------:R-:W-:Y:S04]  /*32e0*/  DEPBAR.LE SB2, 0x36 ;  /* 0x0000ad800000791a */ /* 0x000fe80000000000 */
[----:B------:R-:W2:Y:S02]  /*32f0*/  UTCATOMSWS.FIND_AND_SET.ALIGN UP0, UR4, UR4 ;  /* 0x00000004000475e3 */ /* 0x000ea40008000800 */
[----:B--2---:R-:W-:Y:S01]  /*3300*/  MOV R4, UR4 ;  /* 0x0000000400047c02 */ /* 0x004fe20008000f00 */
[----:B------:R-:W-:Y:S05]  /*3310*/  BRA.U !UP0, `(.L_x_64) ;  /* 0xfffffffd08e87547 */ /* 0x000fea000b83ffff */
.L_x_63:
[-C--:B------:R-:W-:Y:S02]  /*3320*/  SHF.L.U32 R3, R3, R4.reuse, RZ ;  /* 0x0000000403037219 */ /* 0x080fe400000006ff */
[----:B------:R-:W-:Y:S01]  /*3330*/  SHF.L.U32 R0, R0, R4, RZ ;  /* 0x0000000400007219 */ /* 0x000fe200000006ff */
[----:B------:R-:W-:Y:S02]  /*3340*/  IMAD.SHL.U32 R4, R4, 0x20, RZ ;  /* 0x0000002004047824 */ /* 0x000fe400078e00ff */
[----:B------:R2:W-:Y:S04]  /*3350*/  ATOMS.OR RZ, [UR5+0x14], R3 ;  /* 0x00001403ffff798c */ /* 0x0005e8000b000005 */
[----:B------:R2:W-:Y:S04]  /*3360*/  ATOMS.OR RZ, [UR5+0x18], R0 ;  /* 0x00001800ffff798c */ /* 0x0005e8000b000005 */
[----:B------:R2:W-:Y:S01]  /*3370*/  STS [UR6+0x180], R4 ;  /* 0x00018004ff007988 */ /* 0x0005e20008000806 */
[----:B------:R-:W-:Y:S05]  /*3380*/  BRA `(.L_x_62) ;  /* 0x0000000000107947 */ /* 0x000fea0003800000 */
.L_x_61:
[----:B------:R-:W-:Y:S02]  /*3390*/  MOV R0, 0xffffffff ;  /* 0xffffffff00007802 */ /* 0x000fe40000000f00 */
[----:B------:R-:W-:-:S03]  /*33a0*/  MOV R4, 0x33d0 ;  /* 0x000033d000047802 */ /* 0x000fc60000000f00 */
[----:B------:R2:W-:Y:S04]  /*33b0*/  STS [UR6+0x180], R0 ;  /* 0x00018000ff007988 */ /* 0x0005e80008000806 */
[----:B-12--5:R-:W-:Y:S05]  /*33c0*/  CALL.REL.NOINC `($__internal_1_$__cuda_sm10x_tcgen05_guardrail_trap_phase_invalid_during_alloc) ;  /* 0x0000006000a47944 */ /* 0x026fea0003c00000 */
.L_x_62:
[----:B------:R-:W-:Y:S05]  /*33d0*/  WARPSYNC.ALL ;  /* 0x0000000000007948 */ /* 0x000fea0003800000 */
[----:B------:R-:W3:Y:S01]  /*33e0*/  S2UR UR4, SR_CgaCtaId ;  /* 0x00000000000479c3 */ /* 0x000ee20000008800 */
[----:B------:R-:W-:Y:S01]  /*33f0*/  UMOV UR26, 0x400 ;  /* 0x00000400001a7882 */ /* 0x000fe20000000000 */
[----:B------:R-:W-:-:S06]  /*3400*/  NOP ;  /* 0x0000000000007918 */ /* 0x000fcc0000000000 */
[----:B------:R-:W-:Y:S06]  /*3410*/  BAR.ARV 0x6, 0xa0 ;  /* 0x0182800000007b1d */ /* 0x000fec0000002000 */
[----:B------:R-:W4:Y:S01]  /*3420*/  LDCU UR5, c[0x0][0x38c] ;  /* 0x00007180ff0577ac */ /* 0x000f220008000800 */
[----:B------:R-:W-:Y:S01]  /*3430*/  LOP3.LUT R2, R2, 0xffff, RZ, 0xc0, !PT ;  /* 0x0000ffff02027812 */ /* 0x000fe200078ec0ff */
[----:B------:R-:W-:Y:S01]  /*3440*/  IMAD.MOV.U32 R11, RZ, RZ, 0x1 ;  /* 0x00000001ff0b7424 */ /* 0x000fe200078e00ff */
[----:B------:R-:W-:Y:S01]  /*3450*/  CS2R R8, SRZ ;  /* 0x0000000000087805 */ /* 0x000fe2000001ff00 */
[----:B------:R-:W1:Y:S01]  /*3460*/  LDCU UR7, c[0x0][0x38c] ;  /* 0x00007180ff0777ac */ /* 0x000e620008000800 */
[----:B------:R-:W-:Y:S01]  /*3470*/  R2UR UR27, R2 ;  /* 0x00000000021b72ca */ /* 0x000fe200000e0000 */
[----:B------:R-:W-:Y:S01]  /*3480*/  IMAD.MOV.U32 R10, RZ, RZ, RZ ;  /* 0x000000ffff0a7224 */ /* 0x000fe200078e00ff */
[----:B------:R-:W-:Y:S01]  /*3490*/  UMOV UR30, URZ ;  /* 0x000000ff001e7c82 */ /* 0x000fe20008000000 */
[----:B------:R-:W-:Y:S01]  /*34a0*/  UMOV UR24, URZ ;  /* 0x000000ff00187c82 */ /* 0x000fe20008000000 */
[----:B---3--:R-:W-:Y:S01]  /*34b0*/  ULEA UR26, UR4, UR26, 0x18 ;  /* 0x0000001a041a7291 */ /* 0x008fe2000f8ec0ff */
[----:B------:R-:W-:Y:S01]  /*34c0*/  UMOV UR38, 0x0 ;  /* 0x0000000000267882 */ /* 0x000fe20000000000 */
[----:B------:R-:W-:-:S02]  /*34d0*/  UMOV UR39, 0x4200010 ;  /* 0x0420001000277882 */ /* 0x000fc40000000000 */
[----:B------:R-:W-:Y:S02]  /*34e0*/  UIADD3 UR4, UPT, UPT, UR26, 0x4400, URZ ;  /* 0x000044001a047890 */ /* 0x000fe4000fffe0ff */
[----:B------:R-:W-:Y:S02]  /*34f0*/  UIADD3 UR6, UPT, UPT, UR26, 0x14400, URZ ;  /* 0x000144001a067890 */ /* 0x000fe4000fffe0ff */
[----:B----4-:R-:W-:Y:S01]  /*3500*/  UIADD3 UR5, UPT, UPT, UR5, 0x3f, URZ ;  /* 0x0000003f05057890 */ /* 0x010fe2000fffe0ff */
[----:B--2---:R-:W2:Y:S01]  /*3510*/  LDS R0, [UR26+0x180] ;  /* 0x0001801aff007984 */ /* 0x004ea20008000800 */
[----:B-1----:R-:W-:Y:S01]  /*3520*/  UMOV UR36, 0x0 ;  /* 0x0000000000247882 */ /* 0x002fe20000000000 */
[----:B------:R-:W-:Y:S01]  /*3530*/  UMOV UR37, 0x4200010 ;  /* 0x0420001000257882 */ /* 0x000fe20000000000 */
[----:B------:R-:W-:Y:S02]  /*3540*/  USHF.R.S32.HI UR40, URZ, 0x1f, UR5 ;  /* 0x0000001fff287899 */ /* 0x000fe40008011405 */
[----:B------:R-:W-:-:S02]  /*3550*/  UISETP.GE.AND UP4, UPT, UR7, 0x1, UPT ;  /* 0x000000010700788c */ /* 0x000fc4000bf86270 */
[----:B------:R-:W-:Y:S02]  /*3560*/  ULEA.HI UR40, UR40, UR5, URZ, 0x6 ;  /* 0x0000000528287291 */ /* 0x000fe4000f8f30ff */
[----:B------:R-:W-:Y:S02]  /*3570*/  USHF.R.U32.HI UR5, URZ, 0x4, UR4 ;  /* 0x00000004ff057899 */ /* 0x000fe40008011604 */
[----:B------:R-:W-:Y:S02]  /*3580*/  USHF.R.S32.HI UR40, URZ, 0x6, UR40 ;  /* 0x00000006ff287899 */ /* 0x000fe40008011428 */
[----:B------:R-:W-:Y:S02]  /*3590*/  USHF.R.U32.HI UR4, URZ, 0x4, UR6 ;  /* 0x00000004ff047899 */ /* 0x000fe40008011606 */
[----:B------:R-:W-:Y:S02]  /*35a0*/  UISETP.LT.AND UP0, UPT, UR40, 0x1, UPT ;  /* 0x000000012800788c */ /* 0x000fe4000bf01270 */
[----:B------:R-:W-:-:S02]  /*35b0*/  ULOP3.LUT UR5, UR5, 0x3fff, URZ, 0xc0, !UPT ;  /* 0x00003fff05057892 */ /* 0x000fc4000f8ec0ff */
[----:B------:R-:W-:Y:S02]  /*35c0*/  ULOP3.LUT UR4, UR4, 0x3fff, URZ, 0xc0, !UPT ;  /* 0x00003fff04047892 */ /* 0x000fe4000f8ec0ff */
[----:B------:R-:W-:Y:S02]  /*35d0*/  USEL UR41, UR40, 0x1, !UP0 ;  /* 0x0000000128297887 */ /* 0x000fe4000c000000 */
[----:B------:R-:W-:Y:S02]  /*35e0*/  ULOP3.LUT UR28, UR5, 0x10000, URZ, 0xfc, !UPT ;  /* 0x00010000051c7892 */ /* 0x000fe4000f8efcff */
[----:B------:R-:W-:Y:S02]  /*35f0*/  ULOP3.LUT UR29, UR4, 0x10000, URZ, 0xfc, !UPT ;  /* 0x00010000041d7892 */ /* 0x000fe4000f8efcff */
[----:B------:R-:W-:Y:S01]  /*3600*/  UIADD3 UR41, UPT, UPT, -UR41, URZ, URZ ;  /* 0x000000ff29297290 */ /* 0x000fe2000fffe1ff */
[----:B------:R-:W-:Y:S01]  /*3610*/  UMOV UR34, 0x0 ;  /* 0x0000000000227882 */ /* 0x000fe20000000000 */
[----:B------:R-:W-:Y:S01]  /*3620*/  UMOV UR35, 0x4200010 ;  /* 0x0420001000237882 */ /* 0x000fe20000000000 */
[----:B------:R-:W-:Y:S01]  /*3630*/  UMOV UR32, 0x0 ;  /* 0x0000000000207882 */ /* 0x000fe20000000000 */
[----:B------:R-:W-:Y:S01]  /*3640*/  UMOV UR33, 0x4200010 ;  /* 0x0420001000217882 */ /* 0x000fe20000000000 */
[----:B--2---:R-:W-:-:S15]  /*3650*/  R2UR UR42, R0 ;  /* 0x00000000002a72ca */ /* 0x004fde00000e0000 */
.L_x_71:
[----:B------:R-:W-:Y:S02]  /*3660*/  LEA R0, R10, UR26, 0x3 ;  /* 0x0000001a0a007c11 */ /* 0x000fe4000f8e18ff */
[----:B------:R-:W-:Y:S02]  /*3670*/  SHF.L.U32 R2, R9, 0x1f, RZ ;  /* 0x0000001f09027819 */ /* 0x000fe400000006ff */
[----:B------:R-:W-:Y:S01]  /*3680*/  PLOP3.LUT P0, PT, PT, PT, UP4, 0x80, 0x8 ;  /* 0x000000000008781c */ /* 0x000fe20003f0f048 */
[----:B------:R-:W-:Y:S01]  /*3690*/  VIADD R3, R0, 0xe0 ;  /* 0x000000e000037836 */ /* 0x000fe20000000000 */
[----:B-1----:R-:W1:Y:S02]  /*36a0*/  SYNCS.PHASECHK.TRANS64.TRYWAIT P1, [R0+URZ+0xd0], R2 ;  /* 0x0000d002000075a7 */ /* 0x002e6400080211ff */
[----:B-1-3--:R-:W-:Y:S09]  /*36b0*/  @!P1 BRA `(.L_x_65) ;  /* 0x0000005400e89947 */ /* 0x00aff20003800000 */
.L_x_166:
[----:B------:R-:W-:Y:S01]  /*36c0*/  LEA R4, R10, UR26, 0x4 ;  /* 0x0000001a0a047c11 */ /* 0x000fe2000f8e20ff */
[----:B------:R-:W-:Y:S01]  /*36d0*/  @UP4 ULEA UR4, UR24, UR26, 0x3 ;  /* 0x0000001a18044291 */ /* 0x000fe2000f8e18ff */
[----:B------:R-:W-:Y:S01]  /*36e0*/  PLOP3.LUT P2, PT, PT, PT, PT, 0x80, 0x8 ;  /* 0x000000000008781c */ /* 0x000fe20003f4f070 */
[----:B------:R-:W-:Y:S01]  /*36f0*/  ULEA UR31, UR30, UR26, 0x3 ;  /* 0x0000001a1e1f7291 */ /* 0x000fe2000f8e18ff */
[----:B------:R-:W-:Y:S02]  /*3700*/  PRMT R3, RZ, 0x654, R3 ;  /* 0x00000654ff037816 */ /* 0x000fe40000000003 */
[----:B------:R-:W2:Y:S01]  /*3710*/  LDS.128 R4, [R4+0x160] ;  /* 0x0001600004047984 */ /* 0x000ea20000000c00 */
[----:B-1----:R-:W-:Y:S02]  /*3720*/  @P0 SHF.L.U32 R2, R8, 0x1f, RZ ;  /* 0x0000001f08020819 */ /* 0x002fe400000006ff */
[----:B------:R-:W-:Y:S01]  /*3730*/  SHF.L.U32 R0, R11, 0x1f, RZ ;  /* 0x0000001f0b007819 */ /* 0x000fe200000006ff */
[----:B------:R-:W-:Y:S01]  /*3740*/  @!PT LDS RZ, [RZ] ;  /* 0x00000000fffff984 */ /* 0x000fe20000000800 */
[----:B------:R-:W-:Y:S01]  /*3750*/  @!PT LDS RZ, [RZ] ;  /* 0x00000000fffff984 */ /* 0x000fe20000000800 */
[----:B------:R-:W-:Y:S01]  /*3760*/  @!PT LDS RZ, [RZ] ;  /* 0x00000000fffff984 */ /* 0x000fe20000000800 */
[----:B------:R-:W-:Y:S01]  /*3770*/  @!PT LDS RZ, [RZ] ;  /* 0x00000000fffff984 */ /* 0x000fe20000000800 */
[----:B------:R1:W-:Y:S06]  /*3780*/  MEMBAR.ALL.CTA ;  /* 0x0000000000007992 */ /* 0x0003ec0000008000 */
[----:B-1----:R-:W1:Y:S02]  /*3790*/  FENCE.VIEW.ASYNC.S ;  /* 0x00000000000073c6 */ /* 0x002e640000000000 */
[----:B-1----:R1:W-:Y:S01]  /*37a0*/  SYNCS.ARRIVE.TRANS64.RED.A1T0 RZ, [R3+URZ], RZ ;  /* 0x000000ff03ff79a7 */ /* 0x0023e200081004ff */
[----:B------:R1:W3:Y:S01]  /*37b0*/  @P0 SYNCS.PHASECHK.TRANS64.TRYWAIT P2, [UR4], R2 ;  /* 0x00000002ff0005a7 */ /* 0x0002e20008041104 */
[----:B------:R-:W-:Y:S01]  /*37c0*/  ULEA.HI UR4, UR30, UR30, URZ, 0x1 ;  /* 0x0000001e1e047291 */ /* 0x000fe2000f8f08ff */
[----:B--2---:R-:W-:-:S03]  /*37d0*/  LOP3.LUT P1, RZ, R6, 0x1, RZ, 0xc0, !PT ;  /* 0x0000000106ff7812 */ /* 0x004fc6000782c0ff */
[----:B------:R-:W-:Y:S02]  /*37e0*/  USHF.L.U32 UR11, UR4, 0x6, URZ ;  /* 0x00000006040b7899 */ /* 0x000fe400080006ff */
[----:B------:R-:W-:Y:S02]  /*37f0*/  ULOP3.LUT UR4, UR4, 0xffe, URZ, 0xc0, !UPT ;  /* 0x00000ffe04047892 */ /* 0x000fe4000f8ec0ff */
[----:B------:R-:W-:Y:S02]  /*3800*/  ULOP3.LUT UR11, UR11, 0xffffff80, URZ, 0xc0, !UPT ;  /* 0xffffff800b0b7892 */ /* 0x000fe4000f8ec0ff */
[----:B------:R-:W-:Y:S02]  /*3810*/  UIADD3 UR4, UPT, UPT, -UR4, UR30, URZ ;  /* 0x0000001e04047290 */ /* 0x000fe4000fffe1ff */
[----:B------:R-:W-:Y:S01]  /*3820*/  UIADD3 UR11, UPT, UPT, UR42, UR11, URZ ;  /* 0x0000000b2a0b7290 */ /* 0x000fe2000fffe0ff */
[----:B------:R-:W2:Y:S03]  /*3830*/  SYNCS.PHASECHK.TRANS64.TRYWAIT P0, [UR31+0x110], R0 ;  /* 0x00011000ff0075a7 */ /* 0x000ea6000800111f */
[----:B------:R-:W-:Y:S01]  /*3840*/  ULEA UR11, UR4, UR11, 0x14 ;  /* 0x0000000b040b7291 */ /* 0x000fe2000f8ea0ff */
[----:B-123--:R-:W-:Y:S11]  /*3850*/  @!P0 BRA `(.L_x_66) ;  /* 0x0000005400948947 */ /* 0x00eff60003800000 */
.L_x_168:
[----:B------:R-:W-:Y:S01]  /*3860*/  IADD3 R10, PT, PT, R10, 0x1, RZ ;  /* 0x000000010a0a7810 */ /* 0x000fe20007ffe0ff */
[----:B------:R-:W-:Y:S06]  /*3870*/  BRA.U !UP4, `(.L_x_67) ;  /* 0x000000010cc07547 */ /* 0x000fec000b800000 */
[----:B------:R-:W-:Y:S01]  /*3880*/  UPLOP3.LUT UP2, UPT, UPT, UPT, UPT, 0x40, 0x4 ;  /* 0x000000000004789c */ /* 0x000fe20003f4e870 */
[----:B------:R-:W-:Y:S01]  /*3890*/  UMOV UR23, UR41 ;  /* 0x0000002900177c82 */ /* 0x000fe20008000000 */
[----:B------:R-:W-:Y:S01]  /*38a0*/  UMOV UR22, UR40 ;  /* 0x0000002800167c82 */ /* 0x000fe20008000000 */
[----:B------:R-:W-:-:S08]  /*38b0*/  UMOV UR10, UR24 ;  /* 0x00000018000a7c82 */ /* 0x000fd00008000000 */
.L_x_70:
[----:B------:R-:W-:Y:S02]  /*38c0*/  UIADD3 UR23, UPT, UPT, UR23, 0x1, URZ ;  /* 0x0000000117177890 */ /* 0x000fe4000fffe0ff */
[----:B--2---:R-:W-:Y:S02]  /*38d0*/  ULEA UR5, UR10, UR26, 0x3 ;  /* 0x0000001a0a057291 */ /* 0x004fe4000f8e18ff */
[----:B------:R-:W-:Y:S01]  /*38e0*/  UISETP.NE.AND UP3, UPT, UR23, URZ, UPT ;  /* 0x000000ff1700728c */ /* 0x000fe2000bf65270 */
[----:B---3--:R-:W-:Y:S10]  /*38f0*/  @P2 BRA `(.L_x_68) ;  /* 0x00000000000c2947 */ /* 0x008ff40003800000 */
[----:B-1----:R-:W-:Y:S04]  /*3900*/  SHF.L.U32 R2, R8, 0x1f, RZ ;  /* 0x0000001f08027819 */ /* 0x002fe800000006ff */
[----:B------:R-:W1:Y:S02]  /*3910*/  SYNCS.PHASECHK.TRANS64.TRYWAIT P0, [UR5], R2 ;  /* 0x00000002ff0075a7 */ /* 0x000e640008001105 */
[----:B-1----:R-:W-:Y:S05]  /*3920*/  @!P0 BRA `(.L_x_69) ;  /* 0x0000005400788947 */ /* 0x002fea0003800000 */
.L_x_68:
[----:B------:R-:W-:Y:S01]  /*3930*/  UISETP.NE.AND UP0, UPT, UR22, 0x1, UPT ;  /* 0x000000011600788c */ /* 0x000fe2000bf05270 */
[----:B------:R-:W-:Y:S01]  /*3940*/  PLOP3.LUT P2, PT, PT, PT, PT, 0x80, 0x8 ;  /* 0x000000000008781c */ /* 0x000fe20003f4f070 */
[----:B------:R-:W-:Y:S02]  /*3950*/  UIADD3 UR4, UPT, UPT, UR10, 0x1, URZ ;  /* 0x000000010a047890 */ /* 0x000fe4000fffe0ff */
[----:B------:R-:W-:Y:S02]  /*3960*/  UIADD3 UR25, UPT, UPT, UR5, 0x40, URZ ;  /* 0x0000004005197890 */ /* 0x000fe4000fffe0ff */
[----:B------:R-:W-:Y:S01]  /*3970*/  UISETP.NE.AND UP1, UPT, UR4, 0x8, UPT ;  /* 0x000000080400788c */ /* 0x000fe2000bf25270 */
[----:B------:R-:W-:Y:S01]  /*3980*/  PLOP3.LUT P0, PT, PT, PT, UP0, 0x80, 0x8 ;  /* 0x000000000008781c */ /* 0x000fe20003f0f008 */
[----:B------:R-:W-:Y:S02]  /*3990*/  UIADD3 UR22, UPT, UPT, UR22, -0x1, URZ ;  /* 0xffffffff16167890 */ /* 0x000fe4000fffe0ff */
[----:B------:R-:W-:Y:S02]  /*39a0*/  USEL UR6, URZ, 0x1, UP1 ;  /* 0x00000001ff067887 */ /* 0x000fe40008800000 */
[----:B------:R-:W-:Y:S01]  /*39b0*/  USEL UR24, UR4, URZ, UP1 ;  /* 0x000000ff04187287 */ /* 0x000fe20008800000 */
[----:B------:R-:W-:Y:S01]  /*39c0*/  UMOV UR7, 0x40004040 ;  /* 0x4000404000077882 */ /* 0x000fe20000000000 */
[----:B------:R-:W-:Y:S02]  /*39d0*/  UMOV UR5, 0x40004040 ;  /* 0x4000404000057882 */ /* 0x000fe40000000000 */
[----:B------:R-:W-:Y:S01]  /*39e0*/  @UP0 ULEA UR4, UR24, UR26, 0x3 ;  /* 0x0000001a18040291 */ /* 0x000fe2000f8e18ff */
[----:B------:R-:W-:Y:S01]  /*39f0*/  LOP3.LUT R8, R8, UR6, RZ, 0x3c, !PT ;  /* 0x0000000608087c12 */ /* 0x000fe2000f8e3cff */
[----:B------:R-:W-:Y:S01]  /*3a00*/  ULEA UR6, UR10, UR29, 0xa ;  /* 0x0000001d0a067291 */ /* 0x000fe2000f8e50ff */
[----:B------:R-:W-:Y:S02]  /*3a10*/  UMOV UR21, 0x40004040 ;  /* 0x4000404000157882 */ /* 0x000fe40000000000 */
[----:B-1----:R-:W-:Y:S01]  /*3a20*/  @P0 SHF.L.U32 R0, R8, 0x1f, RZ ;  /* 0x0000001f08000819 */ /* 0x002fe200000006ff */
[----:B------:R-:W-:Y:S02]  /*3a30*/  UIADD3 UR20, UPT, UPT, UR6, 0x2, URZ ;  /* 0x0000000206147890 */ /* 0x000fe4000fffe0ff */
[----:B------:R-:W-:Y:S01]  /*3a40*/  UIADD3 UR16, UPT, UPT, UR6, 0x4, URZ ;  /* 0x0000000406107890 */ /* 0x000fe2000fffe0ff */
[----:B------:R2:W3:Y:S01]  /*3a50*/  @P0 SYNCS.PHASECHK.TRANS64.TRYWAIT P2, [UR4], R0 ;  /* 0x00000000ff0005a7 */ /* 0x0004e20008041104 */
[----:B------:R-:W-:Y:S02]  /*3a60*/  ULEA UR4, UR10, UR28, 0x9 ;  /* 0x0000001c0a047291 */ /* 0x000fe4000f8e48ff */
[----:B------:R-:W-:Y:S02]  /*3a70*/  UIADD3 UR12, UPT, UPT, UR6, 0x6, URZ ;  /* 0x00000006060c7890 */ /* 0x000fe4000fffe0ff */
[----:B------:R-:W-:Y:S02]  /*3a80*/  UIADD3 UR18, UPT, UPT, UR4, 0x2, URZ ;  /* 0x0000000204127890 */ /* 0x000fe4000fffe0ff */
[----:B------:R-:W-:Y:S02]  /*3a90*/  UIADD3 UR14, UPT, UPT, UR4, 0x4, URZ ;  /* 0x00000004040e7890 */ /* 0x000fe4000fffe0ff */
[----:B------:R-:W-:Y:S01]  /*3aa0*/  UIADD3 UR8, UPT, UPT, UR4, 0x6, URZ ;  /* 0x0000000604087890 */ /* 0x000fe2000fffe0ff */
[----:B------:R2:W-:Y:S01]  /*3ab0*/  UTCHMMA gdesc[UR4], gdesc[UR6], tmem[UR11], tmem[UR38], idesc[UR39], UP2 ;  /* 0x00ff2606040075ea */ /* 0x0005e2000900000b */
[----:B------:R-:W-:Y:S01]  /*3ac0*/  UPLOP3.LUT UP2, UPT, UPT, UPT, UPT, 0x80, 0x8 ;  /* 0x000000000008789c */ /* 0x000fe20003f4f070 */
[----:B------:R-:W-:Y:S01]  /*3ad0*/  UMOV UR19, 0x40004040 ;  /* 0x4000404000137882 */ /* 0x000fe20000000000 */
[----:B------:R-:W-:Y:S01]  /*3ae0*/  UMOV UR17, 0x40004040 ;  /* 0x4000404000117882 */ /* 0x000fe20000000000 */
[----:B------:R2:W-:Y:S01]  /*3af0*/  UTCHMMA gdesc[UR18], gdesc[UR20], tmem[UR11], tmem[UR36], idesc[UR37], UPT ;  /* 0x00ff2414120075ea */ /* 0x0005e2000b80000b */
[----:B------:R-:W-:Y:S01]  /*3b00*/  UMOV UR15, 0x40004040 ;  /* 0x40004040000f7882 */ /* 0x000fe20000000000 */
[----:B------:R-:W-:Y:S01]  /*3b10*/  UMOV UR13, 0x40004040 ;  /* 0x40004040000d7882 */ /* 0x000fe20000000000 */
[----:B------:R-:W-:Y:S01]  /*3b20*/  UMOV UR9, 0x40004040 ;  /* 0x4000404000097882 */ /* 0x000fe20000000000 */
[----:B------:R2:W-:Y:S01]  /*3b30*/  UTCHMMA gdesc[UR14], gdesc[UR16], tmem[UR11], tmem[UR34], idesc[UR35], UPT ;  /* 0x00ff22100e0075ea */ /* 0x0005e2000b80000b */
[----:B------:R2:W-:Y:S01]  /*3b40*/  UTCHMMA gdesc[UR8], gdesc[UR12], tmem[UR11], tmem[UR32], idesc[UR33], UPT ;  /* 0x00ff200c080075ea */ /* 0x0005e2000b80000b */
[----:B------:R2:W-:Y:S01]  /*3b50*/  UTCBAR.MULTICAST [UR25], URZ, UR27 ;  /* 0x000000ff190073e9 */ /* 0x0005e2000800081b */
[----:B------:R-:W-:Y:S01]  /*3b60*/  UMOV UR10, UR24 ;  /* 0x00000018000a7c82 */ /* 0x000fe20008000000 */
[----:B------:R-:W-:Y:S05]  /*3b70*/  BRA.U UP3, `(.L_x_70) ;  /* 0xfffffffd03507547 */ /* 0x000fea000b83ffff */
.L_x_67:
[----:B--2---:R-:W-:Y:S01]  /*3b80*/  UIADD3 UR4, UPT, UPT, UR30, 0x1, URZ ;  /* 0x000000011e047890 */ /* 0x004fe2000fffe0ff */
[C---:B------:R-:W-:Y:S01]  /*3b90*/  ISETP.NE.AND P0, PT, R10.reuse, 0x2, PT ;  /* 0x000000020a00780c */ /* 0x040fe20003f05270 */
[----:B------:R-:W-:Y:S02]  /*3ba0*/  UIADD3 UR5, UPT, UPT, UR31, 0xf0, URZ ;  /* 0x000000f01f057890 */ /* 0x000fe4000fffe0ff */
[----:B------:R-:W-:Y:S01]  /*3bb0*/  UISETP.NE.AND UP0, UPT, UR4, 0x4, UPT ;  /* 0x000000040400788c */ /* 0x000fe2000bf05270 */
[----:B-1----:R-:W-:Y:S02]  /*3bc0*/  SEL R0, RZ, 0x1, P0 ;  /* 0x00000001ff007807 */ /* 0x002fe40000000000 */
[----:B------:R-:W-:Y:S01]  /*3bd0*/  SEL R10, R10, RZ, P0 ;  /* 0x000000ff0a0a7207 */ /* 0x000fe20000000000 */
[----:B------:R-:W-:Y:S01]  /*3be0*/  USEL UR6, URZ, 0x1, UP0 ;  /* 0x00000001ff067887 */ /* 0x000fe20008000000 */
[----:B------:R-:W-:Y:S01]  /*3bf0*/  LOP3.LUT R9, R9, R0, RZ, 0x3c, !PT ;  /* 0x0000000009097212 */ /* 0x000fe200078e3cff */
[----:B------:R-:W-:Y:S01]  /*3c00*/  USEL UR30, UR4, URZ, UP0 ;  /* 0x000000ff041e7287 */ /* 0x000fe20008000000 */
[----:B------:R1:W-:Y:S03]  /*3c10*/  UTCBAR [UR5], URZ ;  /* 0x000000ff050073e9 */ /* 0x0003e600080000ff */
[----:B------:R-:W-:Y:S01]  /*3c20*/  LOP3.LUT R11, R11, UR6, RZ, 0x3c, !PT ;  /* 0x000000060b0b7c12 */ /* 0x000fe2000f8e3cff */
[----:B------:R-:W-:Y:S07]  /*3c30*/  @P1 BRA `(.L_x_71) ;  /* 0xfffffff800881947 */ /* 0x000fee000383ffff */
[----:B------:R-:W2:Y:S01]  /*3c40*/  S2UR UR8, SR_CgaCtaId ;  /* 0x00000000000879c3 */ /* 0x000ea20000008800 */
[----:B------:R-:W-:Y:S01]  /*3c50*/  ELECT P0, URZ, PT ;  /* 0x0000000000ff782f */ /* 0x000fe20003800000 */
[----:B------:R-:W-:Y:S01]  /*3c60*/  IMAD.MOV.U32 R0, RZ, RZ, 0x1 ;  /* 0x00000001ff007424 */ /* 0x000fe200078e00ff */
[----:B------:R-:W-:Y:S01]  /*3c70*/  UIADD3 UR26, UPT, UPT, UR26, 0x110, URZ ;  /* 0x000001101a1a7890 */ /* 0x000fe2000fffe0ff */
[----:B------:R-:W-:Y:S01]  /*3c80*/  SHF.L.U32 R2, R11, 0x1f, RZ ;  /* 0x0000001f0b027819 */ /* 0x000fe200000006ff */
[----:B------:R-:W-:-:S03]  /*3c90*/  UMOV UR4, 0x40 ;  /* 0x0000004000047882 */ /* 0x000fc60000000000 */
[----:B------:R-:W-:Y:S01]  /*3ca0*/  UVIRTCOUNT.DEALLOC.SMPOOL 0x80 ;  /* 0x000000800000784c */ /* 0x000fe20000000000 */
[----:B--2---:R-:W-:Y:S02]  /*3cb0*/  ULEA UR8, UR8, UR4, 0x18 ;  /* 0x0000000408087291 */ /* 0x004fe4000f8ec0ff */
[----:B------:R-:W-:-:S07]  /*3cc0*/  ULEA UR4, UR30, UR26, 0x3 ;  /* 0x0000001a1e047291 */ /* 0x000fce000f8e18ff */
[----:B------:R2:W-:Y:S02]  /*3cd0*/  @P0 STS.U8 [UR8+0x1c], R0 ;  /* 0x00001c00ff000988 */ /* 0x0005e40008000008 */
[----:B------:R-:W4:Y:S02]  /*3ce0*/  SYNCS.PHASECHK.TRANS64.TRYWAIT P0, [UR4], R2 ;  /* 0x00000002ff0075a7 */ /* 0x000f240008001104 */
[----:B--2-4-:R-:W-:Y:S05]  /*3cf0*/  @!P0 BRA `(.L_x_72) ;  /* 0x00000050009c8947 */ /* 0x014fea0003800000 */
.L_x_171:
[----:B------:R-:W-:-:S04]  /*3d00*/  UIADD3 UR4, UPT, UPT, UR30, 0x1, URZ ;  /* 0x000000011e047890 */ /* 0x000fc8000fffe0ff */
[----:B------:R-:W-:-:S04]  /*3d10*/  UISETP.NE.AND UP0, UPT, UR4, 0x4, UPT ;  /* 0x000000040400788c */ /* 0x000fc8000bf05270 */
[----:B------:R-:W-:Y:S02]  /*3d20*/  USEL UR6, URZ, 0x1, UP0 ;  /* 0x00000001ff067887 */ /* 0x000fe40008000000 */
[----:B------:R-:W-:-:S04]  /*3d30*/  USEL UR4, UR4, URZ, UP0 ;  /* 0x000000ff04047287 */ /* 0x000fc80008000000 */
[----:B-1----:R-:W-:Y:S01]  /*3d40*/  ULEA UR5, UR4, UR26, 0x3 ;  /* 0x0000001a04057291 */ /* 0x002fe2000f8e18ff */
[----:B--2---:R-:W-:-:S04]  /*3d50*/  LOP3.LUT R2, R11, UR6, RZ, 0x3c, !PT ;  /* 0x000000060b027c12 */ /* 0x004fc8000f8e3cff */
[----:B------:R-:W-:-:S04]  /*3d60*/  SHF.L.U32 R3, R2, 0x1f, RZ ;  /* 0x0000001f02037819 */ /* 0x000fc800000006ff */
[----:B------:R-:W1:Y:S02]  /*3d70*/  SYNCS.PHASECHK.TRANS64.TRYWAIT P0, [UR5], R3 ;  /* 0x00000003ff0075a7 */ /* 0x000e640008001105 */
[----:B-1----:R-:W-:Y:S05]  /*3d80*/  @!P0 BRA `(.L_x_73) ;  /* 0x0000005000908947 */ /* 0x002fea0003800000 */
.L_x_173:
        /* <DEDUP_REMOVED lines=9> */
.L_x_175:
[----:B------:R-:W-:-:S04]  /*3e20*/  UIADD3 UR4, UPT, UPT, UR4, 0x1, URZ ;  /* 0x0000000104047890 */ /* 0x000fc8000fffe0ff */
[----:B------:R-:W-:-:S04]  /*3e30*/  UISETP.NE.AND UP0, UPT, UR4, 0x4, UPT ;  /* 0x000000040400788c */ /* 0x000fc8000bf05270 */
[----:B------:R-:W-:Y:S02]  /*3e40*/  USEL UR5, URZ, 0x1, UP0 ;  /* 0x00000001ff057887 */ /* 0x000fe40008000000 */
[----:B------:R-:W-:-:S04]  /*3e50*/  USEL UR4, UR4, URZ, UP0 ;  /* 0x000000ff04047287 */ /* 0x000fc80008000000 */
[----:B------:R-:W-:Y:S01]  /*3e60*/  ULEA UR4, UR4, UR26, 0x3 ;  /* 0x0000001a04047291 */ /* 0x000fe2000f8e18ff */
[----:B------:R-:W-:-:S04]  /*3e70*/  LOP3.LUT R2, R2, UR5, RZ, 0x3c, !PT ;  /* 0x0000000502027c12 */ /* 0x000fc8000f8e3cff */
[----:B------:R-:W-:-:S04]  /*3e80*/  SHF.L.U32 R2, R2, 0x1f, RZ ;  /* 0x0000001f02027819 */ /* 0x000fc800000006ff */
[----:B------:R-:W2:Y:S02]  /*3e90*/  SYNCS.PHASECHK.TRANS64.TRYWAIT P0, [UR4], R2 ;  /* 0x00000002ff0075a7 */ /* 0x000ea40008001104 */
[----:B--2---:R-:W-:Y:S05]  /*3ea0*/  @!P0 BRA `(.L_x_75) ;  /* 0x0000005000788947 */ /* 0x004fea0003800000 */
.L_x_177:
[----:B------:R-:W-:Y:S01]  /*3eb0*/  NOP ;  /* 0x0000000000007918 */ /* 0x000fe20000000000 */
[----:B-1----:R-:W1:Y:S01]  /*3ec0*/  LDS R0, [UR8+0x14] ;  /* 0x00001408ff007984 */ /* 0x002e620008000800 */
[----:B------:R-:W-:Y:S01]  /*3ed0*/  ULOP3.LUT UR4, UR42, 0xffff, URZ, 0xc0, !UPT ;  /* 0x0000ffff2a047892 */ /* 0x000fe2000f8ec0ff */
[----:B------:R-:W-:Y:S01]  /*3ee0*/  UMOV UR5, 0xffff ;  /* 0x0000ffff00057882 */ /* 0x000fe20000000000 */
[----:B------:R-:W-:Y:S02]  /*3ef0*/  UMOV UR6, 0x1 ;  /* 0x0000000100067882 */ /* 0x000fe40000000000 */
[----:B------:R-:W-:-:S04]  /*3f00*/  USHF.R.U32.HI UR4, URZ, 0x5, UR4 ;  /* 0x00000005ff047899 */ /* 0x000fc80008011604 */
[----:B------:R-:W-:Y:S02]  /*3f10*/  USHF.L.U32 UR5, UR5, UR4, URZ ;  /* 0x0000000405057299 */ /* 0x000fe400080006ff */
[----:B------:R-:W-:-:S04]  /*3f20*/  USHF.L.U32 UR4, UR6, UR4, URZ ;  /* 0x0000000406047299 */ /* 0x000fc800080006ff */
[----:B-1----:R-:W-:-:S04]  /*3f30*/  LOP3.LUT R0, R0, UR5, RZ, 0xc0, !PT ;  /* 0x0000000500007c12 */ /* 0x002fc8000f8ec0ff */
[----:B------:R-:W-:-:S13]  /*3f40*/  ISETP.NE.AND P0, PT, R0, UR5, PT ;  /* 0x0000000500007c0c */ /* 0x000fda000bf05270 */
[----:B------:R-:W-:Y:S05]  /*3f50*/  @P0 BRA `(.L_x_76) ;  /* 0x0000000000580947 */ /* 0x000fea0003800000 */
[----:B------:R-:W1:Y:S02]  /*3f60*/  LDS R0, [UR8+0x18] ;  /* 0x00001808ff007984 */ /* 0x000e640008000800 */
[----:B-1----:R-:W-:-:S04]  /*3f70*/  LOP3.LUT R0, R0, UR4, RZ, 0xc0, !PT ;  /* 0x0000000400007c12 */ /* 0x002fc8000f8ec0ff */
[----:B------:R-:W-:-:S13]  /*3f80*/  ISETP.NE.AND P0, PT, R0, UR4, PT ;  /* 0x0000000400007c0c */ /* 0x000fda000bf05270 */
[----:B------:R-:W-:Y:S05]  /*3f90*/  @P0 BRA `(.L_x_77) ;  /* 0x00000000003c0947 */ /* 0x000fea0003800000 */
[----:B------:R-:W1:Y:S01]  /*3fa0*/  S2R R2, SR_LANEID ;  /* 0x0000000000027919 */ /* 0x000e620000000000 */
[----:B------:R-:W-:-:S06]  /*3fb0*/  ULOP3.LUT UR5, URZ, UR5, URZ, 0x33, !UPT ;  /* 0x00000005ff057292 */ /* 0x000fcc000f8e33ff */
[----:B------:R-:W-:-:S04]  /*3fc0*/  IMAD.U32 R0, RZ, RZ, UR5 ;  /* 0x00000005ff007e24 */ /* 0x000fc8000f8e00ff */
[----:B------:R2:W4:Y:S02]  /*3fd0*/  REDUX UR7, R0 ;  /* 0x00000000000773c4 */ /* 0x0005240000000000 */
[----:B------:R1:W-:Y:S01]  /*3fe0*/  UTCATOMSWS.AND URZ, UR5 ;  /* 0x0000000500ff79e3 */ /* 0x0003e20008000000 */
[----:B--2---:R-:W-:Y:S01]  /*3ff0*/  LOP3.LUT R0, RZ, UR4, RZ, 0x33, !PT ;  /* 0x00000004ff007c12 */ /* 0x004fe2000f8e33ff */
[----:B------:R-:W-:Y:S02]  /*4000*/  VOTEU.ANY UR4, UPT, PT ;  /* 0x0000000000047886 */ /* 0x000fe400038e0100 */
[----:B------:R-:W-:Y:S02]  /*4010*/  UFLO.U32 UR4, UR4 ;  /* 0x00000004000472bd */ /* 0x000fe400080e0000 */
[----:B------:R-:W2:Y:S04]  /*4020*/  REDUX UR6, R0 ;  /* 0x00000000000673c4 */ /* 0x000ea80000000000 */
[----:B-1----:R-:W-:-:S02]  /*4030*/  ISETP.EQ.U32.AND P0, PT, R2, UR4, PT ;  /* 0x0000000402007c0c */ /* 0x002fc4000bf02070 */
[----:B----4-:R-:W-:-:S11]  /*4040*/  MOV R2, UR7 ;  /* 0x0000000700027c02 */ /* 0x010fd60008000f00 */
[----:B------:R1:W-:Y:S01]  /*4050*/  @P0 ATOMS.AND RZ, [UR8+0x14], R2 ;  /* 0x00001402ffff098c */ /* 0x0003e2000a800008 */
[----:B--2---:R-:W-:-:S05]  /*4060*/  IMAD.U32 R0, RZ, RZ, UR6 ;  /* 0x00000006ff007e24 */ /* 0x004fca000f8e00ff */
[----:B------:R1:W-:Y:S01]  /*4070*/  @P0 ATOMS.AND RZ, [UR8+0x18], R0 ;  /* 0x00001800ffff098c */ /* 0x0003e2000a800008 */
[----:B------:R-:W-:Y:S05]  /*4080*/  BRA `(.L_x_78) ;  /* 0x0000000000147947 */ /* 0x000fea0003800000 */
.L_x_77:
[----:B------:R-:W-:Y:S02]  /*4090*/  MOV R2, 0x40b0 ;  /* 0x000040b000027802 */ /* 0x000fe40000000f00 */
[----:B---3-5:R-:W-:Y:S05]  /*40a0*/  CALL.REL.NOINC `($__internal_0_$__cuda_sm10x_tcgen05_guardrail_trap_col_being_dealloced_not_returned_by_alloc) ;  /* 0x0000005400607944 */ /* 0x028fea0003c00000 */
[----:B------:R-:W-:Y:S05]  /*40b0*/  BRA `(.L_x_78) ;  /* 0x0000000000087947 */ /* 0x000fea0003800000 */
.L_x_76:
[----:B------:R-:W-:Y:S02]  /*40c0*/  MOV R2, 0x40e0 ;  /* 0x000040e000027802 */ /* 0x000fe40000000f00 */
[----:B---3-5:R-:W-:Y:S05]  /*40d0*/  CALL.REL.NOINC `($__internal_2_$__cuda_sm10x_tcgen05_guardrail_trap_unallocated_columns_being_dealloced) ;  /* 0x00000054006c7944 */ /* 0x028fea0003c00000 */
.L_x_78:
[----:B------:R-:W-:Y:S01]  /*40e0*/  NOP ;  /* 0x0000000000007918 */ /* 0x000fe20000000000 */
[----:B------:R-:W-:Y:S05]  /*40f0*/  EXIT ;  /* 0x000000000000794d */ /* 0x000fea0003800000 */
.L_x_60:
[----:B------:R-:W-:-:S09]  /*4100*/  UISETP.NE.OR UP0, UPT, UR18, 0x3, !UP3 ;  /* 0x000000031200788c */ /* 0x000fd2000df05670 */
[----:B------:R-:W-:Y:S05]  /*4110*/  BRA.U UP0, `(.L_x_79) ;  /* 0x0000001100887547 */ /* 0x000fea000b800000 */
[----:B------:R-:W2:Y:S01]  /*4120*/  LDCU.64 UR4, c[0x0][0x888] ;  /* 0x00011100ff0477ac */ /* 0x000ea20008000a00 */
[----:B------:R-:W3:Y:S01]  /*4130*/  S2UR UR8, SR_CgaCtaId ;  /* 0x00000000000879c3 */ /* 0x000ee20000008800 */
[----:B------:R-:W-:Y:S02]  /*4140*/  HFMA2 R9, -RZ, RZ, 0, 0 ;  /* 0x00000000ff097431 */ /* 0x000fe400000001ff */
[----:B------:R-:W-:Y:S01]  /*4150*/  IMAD.MOV.U32 R11, RZ, RZ, 0x1 ;  /* 0x00000001ff0b7424 */ /* 0x000fe200078e00ff */
[----:B------:R-:W4:Y:S01]  /*4160*/  LDCU UR40, c[0x0][0x370] ;  /* 0x00006e00ff2877ac */ /* 0x000f220008000800 */
[----:B------:R-:W-:Y:S01]  /*4170*/  IMAD.MOV.U32 R10, RZ, RZ, RZ ;  /* 0x000000ffff0a7224 */ /* 0x000fe200078e00ff */
[----:B------:R-:W-:Y:S01]  /*4180*/  MOV R3, 0x1000 ;  /* 0x0000100000037802 */ /* 0x000fe20000000f00 */
[----:B------:R-:W4:Y:S01]  /*4190*/  LDCU.128 UR44, c[0x0][0xb10] ;  /* 0x00016200ff2c77ac */ /* 0x000f220008000c00 */
[----:B------:R-:W1:Y:S01]  /*41a0*/  LDC.64 R12, c[0x0][0x348] ;  /* 0x0000d200ff0c7b82 */ /* 0x000e620000000a00 */
[----:B------:R-:W3:Y:S01]  /*41b0*/  LDCU UR37, c[0x0][0x374] ;  /* 0x00006e80ff2577ac */ /* 0x000ee20008000800 */
[----:B------:R-:W3:Y:S01]  /*41c0*/  LDCU.64 UR38, c[0x0][0x890] ;  /* 0x00011200ff2677ac */ /* 0x000ee20008000a00 */
[----:B------:R-:W3:Y:S01]  /*41d0*/  LDCU UR15, c[0x0][0xb0c] ;  /* 0x00016180ff0f77ac */ /* 0x000ee20008000800 */
[----:B--2---:R-:W-:Y:S01]  /*41e0*/  UISETP.NE.U32.AND UP0, UPT, UR4, URZ, UPT ;  /* 0x000000ff0400728c */ /* 0x004fe2000bf05070 */
[----:B------:R-:W2:Y:S01]  /*41f0*/  LDCU UR54, c[0x0][0xb20] ;  /* 0x00016400ff3677ac */ /* 0x000ea20008000800 */
[----:B------:R-:W2:Y:S01]  /*4200*/  LDCU UR4, c[0x0][0xb30] ;  /* 0x00016600ff0477ac */ /* 0x000ea20008000800 */
[----:B------:R-:W-:Y:S01]  /*4210*/  UMOV UR21, 0x400 ;  /* 0x0000040000157882 */ /* 0x000fe20000000000 */
[----:B----4-:R-:W-:-:S02]  /*4220*/  UIMAD.WIDE.U32 UR52, UR40, UR44, URZ ;  /* 0x0000002c283472a5 */ /* 0x010fc4000f8e00ff */
[----:B---3--:R-:W-:Y:S02]  /*4230*/  UIMAD.WIDE.U32 UR6, UR37, UR47, URZ ;  /* 0x0000002f250672a5 */ /* 0x008fe4000f8e00ff */
[----:B------:R-:W-:Y:S02]  /*4240*/  ULEA UR21, UR8, UR21, 0x18 ;  /* 0x0000001508157291 */ /* 0x000fe4000f8ec0ff */
[----:B------:R-:W-:Y:S02]  /*4250*/  UISETP.NE.U32.AND UP6, UPT, UR38, URZ, UPT ;  /* 0x000000ff2600728c */ /* 0x000fe4000bfc5070 */
[----:B------:R-:W-:Y:S02]  /*4260*/  UIADD3 UR43, UPT, UPT, UR21, 0x98, URZ ;  /* 0x00000098152b7890 */ /* 0x000fe4000fffe0ff */
[----:B------:R-:W-:Y:S02]  /*4270*/  UIADD3 UR33, UPT, UPT, UR21, 0x80, URZ ;  /* 0x0000008015217890 */ /* 0x000fe4000fffe0ff */
[----:B------:R-:W-:-:S02]  /*4280*/  UIADD3 UR25, UPT, UPT, UR21, 0x88, URZ ;  /* 0x0000008815197890 */ /* 0x000fc4000fffe0ff */
[----:B------:R-:W-:Y:S02]  /*4290*/  UIADD3 UR17, UPT, UPT, UR21, 0x90, URZ ;  /* 0x0000009015117890 */ /* 0x000fe4000fffe0ff */
[----:B------:R-:W-:Y:S02]  /*42a0*/  UISETP.NE.AND.EX UP5, UPT, UR5, URZ, UPT, UP0 ;  /* 0x000000ff0500728c */ /* 0x000fe4000bfa5300 */
[----:B------:R-:W-:Y:S01]  /*42b0*/  UISETP.NE.AND UP0, UPT, UR42, 0x1, UPT ;  /* 0x000000012a00788c */ /* 0x000fe2000bf05270 */
[----:B------:R-:W-:Y:S01]  /*42c0*/  UMOV UR52, UR53 ;  /* 0x0000003500347c82 */ /* 0x000fe20008000000 */
[----:B------:R-:W-:Y:S01]  /*42d0*/  UMOV UR51, UR7 ;  /* 0x0000000700337c82 */ /* 0x000fe20008000000 */
[----:B------:R-:W-:Y:S02]  /*42e0*/  USEL UR41, URZ, 0x1, UP4 ;  /* 0x00000001ff297887 */ /* 0x000fe4000a000000 */
[----:B------:R-:W-:Y:S02]  /*42f0*/  UISETP.NE.AND UP0, UPT, UR15, 0x1, UPT ;  /* 0x000000010f00788c */ /* 0x000fe4000bf05270 */
[----:B------:R-:W-:-:S02]  /*4300*/  UPLOP3.LUT UP4, UPT, UPT, UPT, UPT, 0x40, 0x4 ;  /* 0x000000000004789c */ /* 0x000fc40003f8e870 */
[----:B------:R-:W-:Y:S01]  /*4310*/  UISETP.GE.AND UP2, UPT, UR42, 0x1, UPT ;  /* 0x000000012a00788c */ /* 0x000fe2000bf46270 */
[----:B------:R-:W3:Y:S01]  /*4320*/  LDCU.64 UR22, c[0x0][0xb28] ;  /* 0x00016500ff1677ac */ /* 0x000ee20008000a00 */
[----:B------:R-:W-:Y:S02]  /*4330*/  UISETP.NE.AND.EX UP6, UPT, UR39, URZ, UPT, UP6 ;  /* 0x000000ff2700728c */ /* 0x000fe4000bfc5360 */
[----:B------:R-:W-:Y:S02]  /*4340*/  UPRMT UR43, UR8, 0x654, UR43 ;  /* 0x00000654082b7896 */ /* 0x000fe4000800002b */
[----:B------:R-:W-:Y:S02]  /*4350*/  UPRMT UR50, UR8, 0x654, UR33 ;  /* 0x0000065408327896 */ /* 0x000fe40008000021 */
[----:B------:R-:W-:Y:S02]  /*4360*/  UPRMT UR49, UR8, 0x654, UR25 ;  /* 0x0000065408317896 */ /* 0x000fe40008000019 */
[----:B------:R-:W-:-:S02]  /*4370*/  UPRMT UR48, UR8, 0x654, UR17 ;  /* 0x0000065408307896 */ /* 0x000fc40008000011 */
[----:B------:R-:W-:Y:S02]  /*4380*/  USHF.R.U32.HI UR52, URZ, UR45, UR52 ;  /* 0x0000002dff347299 */ /* 0x000fe40008011634 */
[----:B--2---:R-:W-:Y:S02]  /*4390*/  USHF.R.U32.HI UR51, URZ, UR54, UR51 ;  /* 0x00000036ff337299 */ /* 0x004fe40008011633 */
[----:B------:R-:W-:Y:S02]  /*43a0*/  UISETP.NE.AND UP0, UPT, UR46, 0x1, UPT ;  /* 0x000000012e00788c */ /* 0x000fe4000bf05270 */
[----:B-1----:R-:W-:-:S11]  /*43b0*/  UISETP.NE.AND UP3, UPT, UR4, 0x1, UPT ;  /* 0x000000010400788c */ /* 0x002fd6000bf65270 */
.L_x_90:
[C---:B------:R-:W-:Y:S02]  /*43c0*/  LEA R8, R10.reuse, UR21, 0x3 ;  /* 0x000000150a087c11 */ /* 0x040fe4000f8e18ff */
[----:B------:R-:W-:Y:S02]  /*43d0*/  SHF.L.U32 R0, R9, 0x1f, RZ ;  /* 0x0000001f09007819 */ /* 0x000fe400000006ff */
[----:B------:R-:W-:Y:S02]  /*43e0*/  LEA R4, R10, UR21, 0x4 ;  /* 0x000000150a047c11 */ /* 0x000fe4000f8e20ff */
[----:B-1----:R-:W1:Y:S02]  /*43f0*/  SYNCS.PHASECHK.TRANS64.TRYWAIT P0, [R8+URZ+0xd0], R0 ;  /* 0x0000d000080075a7 */ /* 0x002e6400080011ff */
[----:B-1----:R-:W-:Y:S05]  /*4400*/  @!P0 BRA `(.L_x_80) ;  /* 0x0000004c00388947 */ /* 0x002fea0003800000 */
.L_x_178:
[----:B------:R-:W2:Y:S01]  /*4410*/  LDS.128 R4, [R4+0x160] ;  /* 0x0001600004047984 */ /* 0x000ea20000000c00 */
[----:B------:R-:W-:Y:S01]  /*4420*/  UISETP.GE.AND UP0, UPT, UR42, 0x1, UPT ;  /* 0x000000012a00788c */ /* 0x000fe2000bf06270 */
[----:B------:R-:W-:Y:S01]  /*4430*/  @!PT LDS RZ, [RZ] ;  /* 0x00000000fffff984 */ /* 0x000fe20000000800 */
[----:B------:R-:W-:Y:S01]  /*4440*/  @!PT LDS RZ, [RZ] ;  /* 0x00000000fffff984 */ /* 0x000fe20000000800 */
[----:B------:R-:W-:Y:S01]  /*4450*/  @!PT LDS RZ, [RZ] ;  /* 0x00000000fffff984 */ /* 0x000fe20000000800 */
[----:B------:R-:W-:Y:S01]  /*4460*/  @!PT LDS RZ, [RZ] ;  /* 0x00000000fffff984 */ /* 0x000fe20000000800 */
[----:B------:R4:W-:Y:S06]  /*4470*/  MEMBAR.ALL.CTA ;  /* 0x0000000000007992 */ /* 0x0009ec0000008000 */
[----:B----4-:R-:W4:Y:S01]  /*4480*/  FENCE.VIEW.ASYNC.S ;  /* 0x00000000000073c6 */ /* 0x010f220000000000 */
[----:B--2---:R-:W-:Y:S11]  /*4490*/  LOP3.LUT P0, RZ, R6, 0x1, RZ, 0xc0, !PT ;  /* 0x0000000106ff7812 */ /* 0x004ff6000780c0ff */
[----:B------:R-:W-:Y:S02]  /*44a0*/  @!UPT UIADD3 URZ, UPT, UPT, URZ, URZ, URZ ;  /* 0x000000fffffff290 */ /* 0x000fe4000fffe0ff */
[----:B----4-:R-:W-:Y:S01]  /*44b0*/  VOTEU.ANY UP2, P0 ;  /* 0x0000000000ff7886 */ /* 0x010fe20000040100 */
[----:B------:R-:W-:Y:S11]  /*44c0*/  PLOP3.LUT P0, PT, PT, PT, UP2, 0x80, 0x8 ;  /* 0x000000000008781c */ /* 0x000ff60003f0f028 */
[----:B------:R-:W-:Y:S02]  /*44d0*/  @!UPT UIADD3 URZ, UPT, UPT, URZ, URZ, URZ ;  /* 0x000000fffffff290 */ /* 0x000fe4000fffe0ff */
[----:B-1----:R-:W-:Y:S02]  /*44e0*/  @P0 SHF.R.U32.HI R0, RZ, 0x10, R5 ;  /* 0x00000010ff000819 */ /* 0x002fe40000011605 */
[----:B------:R-:W-:Y:S02]  /*44f0*/  @P0 MOV R2, R4 ;  /* 0x0000000400020202 */ /* 0x000fe40000000f00 */
[----:B------:R-:W-:Y:S01]  /*4500*/  @P0 R2UR UR4, R0 ;  /* 0x00000000000402ca */ /* 0x000fe200000e0000 */
[----:B------:R-:W-:Y:S01]  /*4510*/  VIADD R0, R8, 0xe0 ;  /* 0x000000e008007836 */ /* 0x000fe20000000000 */
[----:B------:R-:W-:Y:S02]  /*4520*/  @P0 LOP3.LUT R4, R5, 0xffff, RZ, 0xc0, !PT ;  /* 0x0000ffff05040812 */ /* 0x000fe400078ec0ff */
[----:B------:R-:W-:Y:S02]  /*4530*/  @P0 R2UR UR6, R2 ;  /* 0x00000000020602ca */ /* 0x000fe400000e0000 */
[----:B------:R-:W-:Y:S02]  /*4540*/  PRMT R0, RZ, 0x654, R0 ;  /* 0x00000654ff007816 */ /* 0x000fe40000000000 */
[----:B------:R-:W-:Y:S02]  /*4550*/  @P0 R2UR UR5, R4 ;  /* 0x00000000040502ca */ /* 0x000fe400000e0000 */
[----:B------:R1:W-:Y:S03]  /*4560*/  SYNCS.ARRIVE.TRANS64.RED.A1T0 RZ, [R0+URZ], RZ ;  /* 0x000000ff00ff79a7 */ /* 0x0003e600081004ff */
[----:B------:R-:W-:Y:S04]  /*4570*/  @UP2 UMOV UR29, UR4 ;  /* 0x00000004001d2c82 */ /* 0x000fe80008000000 */
[----:B------:R-:W-:Y:S04]  /*4580*/  @UP2 UMOV UR14, UR6 ;  /* 0x00000006000e2c82 */ /* 0x000fe80008000000 */
[----:B------:R-:W-:Y:S01]  /*4590*/  @UP2 UMOV UR13, UR5 ;  /* 0x00000005000d2c82 */ /* 0x000fe20008000000 */
[----:B------:R-:W-:Y:S05]  /*45a0*/  BRA.U !UP0, `(.L_x_81) ;  /* 0x0000000108c07547 */ /* 0x000fea000b800000 */
[----:B------:R-:W-:Y:S02]  /*45b0*/  UIMAD.WIDE.U32 UR18, UR13, UR47, URZ ;  /* 0x0000002f0d1272a5 */ /* 0x000fe4000f8e00ff */
[----:B------:R-:W-:Y:S02]  /*45c0*/  UP2UR UR16, UPR, URZ, 0x4 ;  /* 0x00000004ff107883 */ /* 0x000fe40008000000 */
[----:B------:R-:W-:Y:S02]  /*45d0*/  UISETP.NE.AND UP2, UPT, UR46, 0x1, UPT ;  /* 0x000000012e00788c */ /* 0x000fe4000bf45270 */
[----:B------:R-:W-:Y:S02]  /*45e0*/  UIMAD.WIDE.U32 UR26, UR14, UR44, URZ ;  /* 0x0000002c0e1a72a5 */ /* 0x000fe4000f8e00ff */
[----:B------:R-:W-:Y:S02]  /*45f0*/  USEL UR4, UR37, UR51, !UP2 ;  /* 0x0000003325047287 */ /* 0x000fe4000d000000 */
[----:B------:R-:W-:Y:S02]  /*4600*/  UISETP.NE.AND UP0, UPT, UR15, 0x1, UPT ;  /* 0x000000010f00788c */ /* 0x000fe4000bf05270 */
[----:B------:R-:W-:Y:S02]  /*4610*/  UP2UR UR20, UPR, URZ, 0x2 ;  /* 0x00000002ff147883 */ /* 0x000fe40008000000 */
[----:B------:R-:W-:Y:S02]  /*4620*/  UISETP.NE.AND UP1, UPT, UR42, 0x1, UPT ;  /* 0x000000012a00788c */ /* 0x000fe4000bf25270 */
[----:B---3--:R-:W-:Y:S02]  /*4630*/  UIMAD.WIDE.U32 UR8, UR4, UR22, URZ ;  /* 0x00000016040872a5 */ /* 0x008fe4000f8e00ff */
[----:B------:R-:W-:Y:S01]  /*4640*/  USEL UR7, UR40, UR52, !UP0 ;  /* 0x0000003428077287 */ /* 0x000fe2000c000000 */
[----:B------:R-:W-:Y:S02]  /*4650*/  UMOV UR5, UR19 ;  /* 0x0000001300057c82 */ /* 0x000fe40008000000 */
[----:B------:R-:W-:Y:S02]  /*4660*/  USHF.R.U32.HI UR6, URZ, UR54, UR5 ;  /* 0x00000036ff067299 */ /* 0x000fe40008011605 */
[----:B------:R-:W-:Y:S02]  /*4670*/  UIMAD.WIDE.U32 UR10, UR7, UR22, URZ ;  /* 0x00000016070a72a5 */ /* 0x000fe4000f8e00ff */
[----:B------:R-:W-:Y:S02]  /*4680*/  USEL UR6, UR13, UR6, !UP2 ;  /* 0x000000060d067287 */ /* 0x000fe4000d000000 */
[----:B------:R-:W-:Y:S01]  /*4690*/  UISETP.NE.AND UP2, UPT, UR16, URZ, UPT ;  /* 0x000000ff1000728c */ /* 0x000fe2000bf45270 */
[----:B------:R-:W-:Y:S02]  /*46a0*/  UMOV UR5, UR27 ;  /* 0x0000001b00057c82 */ /* 0x000fe40008000000 */
[----:B------:R-:W-:Y:S03]  /*46b0*/  USHF.R.U32.HI UR12, URZ, UR45, UR5 ;  /* 0x0000002dff0c7299 */ /* 0x000fe60008011605 */
[----:B------:R-:W-:Y:S02]  /*46c0*/  UMOV UR5, UR9 ;  /* 0x0000000900057c82 */ /* 0x000fe40008000000 */
[----:B------:R-:W-:Y:S03]  /*46d0*/  @UP1 USHF.R.U32.HI UR4, URZ, UR23, UR5 ;  /* 0x00000017ff041299 */ /* 0x000fe60008011605 */
[----:B------:R-:W-:Y:S01]  /*46e0*/  UMOV UR5, UR11 ;  /* 0x0000000b00057c82 */ /* 0x000fe20008000000 */
[----:B------:R-:W-:Y:S02]  /*46f0*/  UIMAD UR4, UR42, UR4, URZ ;  /* 0x000000042a0472a4 */ /* 0x000fe4000f8e02ff */
[----:B------:R-:W-:Y:S02]  /*4700*/  @UP1 USHF.R.U32.HI UR7, URZ, UR23, UR5 ;  /* 0x00000017ff071299 */ /* 0x000fe40008011605 */
[----:B------:R-:W-:Y:S02]  /*4710*/  USEL UR5, UR14, UR12, !UP0 ;  /* 0x0000000c0e057287 */ /* 0x000fe4000c000000 */
[----:B------:R-:W-:Y:S02]  /*4720*/  UIMAD.WIDE.U32 UR10, UR6, UR22, URZ ;  /* 0x00000016060a72a5 */ /* 0x000fe4000f8e00ff */
[----:B------:R-:W-:Y:S02]  /*4730*/  UIMAD UR8, UR42, UR7, URZ ;  /* 0x000000072a0872a4 */ /* 0x000fe4000f8e02ff */
[----:B------:R-:W-:Y:S03]  /*4740*/  UISETP.GE.AND UP0, UPT, UR6, UR4, UPT ;  /* 0x000000040600728c */ /* 0x000fe6000bf06270 */
[----:B------:R-:W-:Y:S01]  /*4750*/  UMOV UR4, UR11 ;  /* 0x0000000b00047c82 */ /* 0x000fe20008000000 */
[----:B------:R-:W-:Y:S02]  /*4760*/  UISETP.GE.OR UP0, UPT, UR5, UR8, UP0 ;  /* 0x000000080500728c */ /* 0x000fe40008706670 */
[----:B------:R-:W-:Y:S02]  /*4770*/  USHF.R.U32.HI UR4, URZ, UR23, UR4 ;  /* 0x00000017ff047299 */ /* 0x000fe40008011604 */
[----:B------:R-:W-:Y:S02]  /*4780*/  UIMAD.WIDE.U32 UR8, UR5, UR22, URZ ;  /* 0x00000016050872a5 */ /* 0x000fe4000f8e00ff */
[----:B------:R-:W-:Y:S04]  /*4790*/  USEL UR10, UR6, UR4, !UP1 ;  /* 0x00000004060a7287 */ /* 0x000fe8000c800000 */
[----:B------:R-:W-:Y:S01]  /*47a0*/  UIADD3 UR11, UPT, UPT, -UR10, URZ, URZ ;  /* 0x000000ff0a0b7290 */ /* 0x000fe2000fffe1ff */
[----:B------:R-:W-:Y:S02]  /*47b0*/  @!UP0 UMOV UR4, UR9 ;  /* 0x0000000900048c82 */ /* 0x000fe40008000000 */
[----:B------:R-:W-:Y:S02]  /*47c0*/  @!UP0 USHF.R.U32.HI UR4, URZ, UR23, UR4 ;  /* 0x00000017ff048299 */ /* 0x000fe40008011604 */
[----:B------:R-:W-:Y:S02]  /*47d0*/  UIMAD UR8, UR42, UR11, UR6 ;  /* 0x0000000b2a0872a4 */ /* 0x000fe4000f8e0206 */
[----:B------:R-:W-:Y:S02]  /*47e0*/  @!UP0 USEL UR4, UR5, UR4, !UP1 ;  /* 0x0000000405048287 */ /* 0x000fe4000c800000 */
[----:B------:R-:W-:Y:S02]  /*47f0*/  UISETP.NE.AND UP1, UPT, UR20, URZ, UPT ;  /* 0x000000ff1400728c */ /* 0x000fe4000bf25270 */
[----:B------:R-:W-:Y:S02]  /*4800*/  @!UP0 UIMAD UR8, UR7, UR8, UR4 ;  /* 0x00000008070882a4 */ /* 0x000fe4000f8e0204 */
[----:B------:R-:W-:Y:S02]  /*4810*/  @!UP0 UIADD3 UR9, UPT, UPT, UR10, -UR4, URZ ;  /* 0x800000040a098290 */ /* 0x000fe4000fffe0ff */
[----:B------:R-:W-:Y:S02]  /*4820*/  UIADD3 UR4, UPT, UPT, -UR5, URZ, URZ ;  /* 0x000000ff05047290 */ /* 0x000fe4000fffe1ff */
[----:B------:R-:W-:Y:S02]  /*4830*/  UIADD3 UR7, UPT, UPT, -UR6, URZ, URZ ;  /* 0x000000ff06077290 */ /* 0x000fe4000fffe1ff */
[----:B------:R-:W-:Y:S02]  /*4840*/  @!UP0 UIMAD UR6, UR9, UR42, UR5 ;  /* 0x0000002a090682a4 */ /* 0x000fe4000f8e0205 */
[----:B------:R-:W-:Y:S02]  /*4850*/  UIMAD UR14, UR15, UR4, UR14 ;  /* 0x000000040f0e72a4 */ /* 0x000fe4000f8e020e */
[----:B------:R-:W-:Y:S01]  /*4860*/  UIMAD UR13, UR46, UR7, UR13 ;  /* 0x000000072e0d72a4 */ /* 0x000fe2000f8e020d */
[----:B------:R-:W-:Y:S02]  /*4870*/  @!UP0 UMOV UR5, UR8 ;  /* 0x0000000800058c82 */ /* 0x000fe40008000000 */
[----:B------:R-:W-:Y:S02]  /*4880*/  UIMAD UR14, UR5, UR15, UR14 ;  /* 0x0000000f050e72a4 */ /* 0x000fe4000f8e020e */
[----:B------:R-:W-:Y:S11]  /*4890*/  UIMAD UR13, UR6, UR46, UR13 ;  /* 0x0000002e060d72a4 */ /* 0x000ff6000f8e020d */
[----:B------:R-:W-:Y:S01]  /*48a0*/  @!UPT UIADD3 URZ, UPT, UPT, URZ, URZ, URZ ;  /* 0x000000fffffff290 */ /* 0x000fe2000fffe0ff */
.L_x_81:
[----:B------:R-:W2:Y:S01]  /*48b0*/  @!UP3 LDCU.128 UR8, c[0x0][0xb10] ;  /* 0x00016200ff08b7ac */ /* 0x000ea20008000c00 */
[----:B------:R-:W-:Y:S02]  /*48c0*/  ISETP.NE.U32.AND P0, PT, RZ, UR38, PT ;  /* 0x00000026ff007c0c */ /* 0x000fe4000bf05070 */
[----:B------:R-:W-:Y:S02]  /*48d0*/  SHF.L.U32 R4, R11, 0x1f, RZ ;  /* 0x0000001f0b047819 */ /* 0x000fe400000006ff */
[----:B------:R-:W-:Y:S01]  /*48e0*/  ISETP.NE.AND.EX P0, PT, RZ, UR39, PT, P0 ;  /* 0x00000027ff007c0c */ /* 0x000fe2000bf05300 */
[----:B------:R-:W4:Y:S01]  /*48f0*/  @!UP3 LDCU UR5, c[0x0][0xb0c] ;  /* 0x00016180ff05b7ac */ /* 0x000f220008000800 */
[----:B------:R-:W-:Y:S02]  /*4900*/  USHF.L.U32 UR35, UR30, 0x6, URZ ;  /* 0x000000061e237899 */ /* 0x000fe400080006ff */
[----:B------:R-:W-:Y:S02]  /*4910*/  USHF.L.U32 UR34, UR31, 0x7, URZ ;  /* 0x000000071f227899 */ /* 0x000fe400080006ff */
[----:B--2---:R-:W-:Y:S07]  /*4920*/  UIMAD.WIDE.U32 UR6, UR14, UR8, URZ ;  /* 0x000000080e0672a5 */ /* 0x004fee000f8e00ff */
[----:B------:R-:W-:Y:S01]  /*4930*/  @!UP3 UMOV UR4, UR7 ;  /* 0x000000070004bc82 */ /* 0x000fe20008000000 */
[----:B----4-:R-:W-:Y:S02]  /*4940*/  @!UP3 UISETP.NE.AND UP0, UPT, UR5, 0x1, UPT ;  /* 0x000000010500b88c */ /* 0x010fe4000bf05270 */
[----:B------:R-:W-:Y:S02]  /*4950*/  @!UP3 USHF.R.U32.HI UR4, URZ, UR9, UR4 ;  /* 0x00000009ff04b299 */ /* 0x000fe40008011604 */
[----:B------:R-:W-:Y:S02]  /*4960*/  UIMAD.WIDE.U32 UR6, UR13, UR11, URZ ;  /* 0x0000000b0d0672a5 */ /* 0x000fe4000f8e00ff */
[----:B------:R-:W-:Y:S02]  /*4970*/  @!UP3 USEL UR8, UR14, UR4, !UP0 ;  /* 0x000000040e08b287 */ /* 0x000fe4000c000000 */
[----:B------:R-:W-:Y:S03]  /*4980*/  @!UP3 UISETP.NE.AND UP0, UPT, UR10, 0x1, UPT ;  /* 0x000000010a00b88c */ /* 0x000fe6000bf05270 */
[----:B------:R-:W-:Y:S02]  /*4990*/  @!UP3 UMOV UR6, UR7 ;  /* 0x000000070006bc82 */ /* 0x000fe40008000000 */
[----:B------:R-:W2:Y:S02]  /*49a0*/  @!UP3 LDCU UR4, c[0x0][0xb20] ;  /* 0x00016400ff04b7ac */ /* 0x000ea40008000800 */
[----:B--2---:R-:W-:Y:S04]  /*49b0*/  @!UP3 USHF.R.U32.HI UR6, URZ, UR4, UR6 ;  /* 0x00000004ff06b299 */ /* 0x004fe80008011606 */
[----:B------:R-:W-:Y:S04]  /*49c0*/  @!UP3 USEL UR6, UR13, UR6, !UP0 ;  /* 0x000000060d06b287 */ /* 0x000fe8000c000000 */
[----:B------:R-:W-:Y:S02]  /*49d0*/  @!UP3 UIADD3 UR4, UPT, UPT, -UR8, UR6, URZ ;  /* 0x000000060804b290 */ /* 0x000fe4000fffe1ff */
[----:B------:R-:W-:Y:S02]  /*49e0*/  @!UP3 UIADD3 UR6, UPT, UPT, UR8, -UR6, URZ ;  /* 0x800000060806b290 */ /* 0x000fe4000fffe0ff */
[----:B------:R-:W-:Y:S02]  /*49f0*/  @!UP3 UIMAD UR14, UR4, UR5, UR14 ;  /* 0x00000005040eb2a4 */ /* 0x000fe4000f8e020e */
[----:B------:R-:W-:Y:S01]  /*4a00*/  @!UP3 UIMAD UR13, UR6, UR10, UR13 ;  /* 0x0000000a060db2a4 */ /* 0x000fe2000f8e020d */
[----:B------:R-:W-:Y:S11]  /*4a10*/  BRA.U UP4, `(.L_x_82) ;  /* 0x0000000104107547 */ /* 0x000ff6000b800000 */
[----:B------:R-:W-:Y:S04]  /*4a20*/  MOV R2, UR41 ;  /* 0x0000002900027c02 */ /* 0x000fe80008000f00 */
[----:B------:R-:W-:Y:S04]  /*4a30*/  SHF.L.U32 R2, R2, 0x1f, RZ ;  /* 0x0000001f02027819 */ /* 0x000fe800000006ff */
[----:B------:R-:W2:Y:S02]  /*4a40*/  SYNCS.PHASECHK.TRANS64.TRYWAIT P1, [UR21+0xc8], R2 ;  /* 0x0000c802ff0075a7 */ /* 0x000ea40008021115 */
[----:B--2---:R-:W-:Y:S05]  /*4a50*/  @!P1 BRA `(.L_x_83) ;  /* 0x0000004400b89947 */ /* 0x004fea0003800000 */
.L_x_82:
[----:B------:R-:W-:Y:S05]  /*4a60*/  BRA.U !UP6, `(.L_x_84) ;  /* 0x000000010e387547 */ /* 0x000fea000b800000 */
[----:B------:R-:W-:Y:S01]  /*4a70*/  UPLOP3.LUT UP1, UPT, UPT, UPT, UP5, 0x80, 0x8 ;  /* 0x000000000008789c */ /* 0x000fe20003f2f050 */
[----:B-1----:R-:W-:Y:S01]  /*4a80*/  HFMA2 R0, -RZ, RZ, 0, 5.9604644775390625e-08 ;  /* 0x00000001ff007431 */ /* 0x002fe200000001ff */
[----:B------:R-:W1:Y:S01]  /*4a90*/  LDCU.64 UR8, c[0x0][0x358] ;  /* 0x00006b00ff0877ac */ /* 0x000e620008000a00 */
[----:B------:R-:W-:Y:S03]  /*4aa0*/  IMAD.MOV.U32 R45, RZ, RZ, 0x1 ;  /* 0x00000001ff2d7424 */ /* 0x000fe600078e00ff */
[----:B------:R-:W-:Y:S05]  /*4ab0*/  PLOP3.LUT P1, PT, PT, PT, UP1, 0x80, 0x8 ;  /* 0x000000000008781c */ /* 0x000fea0003f2f018 */
[----:B------:R-:W2:Y:S01]  /*4ac0*/  @UP1 LDCU.64 UR4, c[0x0][0x888] ;  /* 0x00011100ff0417ac */ /* 0x000ea20008000a00 */
[----:B------:R-:W-:Y:S07]  /*4ad0*/  @UP1 UIMAD UR6, UR36, UR38, URZ ;  /* 0x00000026240612a4 */ /* 0x000fee000f8e02ff */
[----:B------:R-:W-:Y:S01]  /*4ae0*/  @!P1 PRMT R45, R0, 0x7610, R45 ;  /* 0x00007610002d9816 */ /* 0x000fe2000000002d */
[----:B--2---:R-:W-:Y:S06]  /*4af0*/  @UP1 UIMAD.WIDE UR4, UR6, 0x4, UR4 ;  /* 0x00000004060418a5 */ /* 0x004fec000f8e0204 */
[----:B------:R-:W-:Y:S01]  /*4b00*/  IMAD.U32 R6, RZ, RZ, UR4 ;  /* 0x00000004ff067e24 */ /* 0x000fe2000f8e00ff */
[----:B------:R-:W-:Y:S04]  /*4b10*/  MOV R7, UR5 ;  /* 0x0000000500077c02 */ /* 0x000fe80008000f00 */
[----:B------:R-:W2:Y:S01]  /*4b20*/  @!UP1 LDCU UR4, c[0x0][0x880] ;  /* 0x00011000ff0497ac */ /* 0x000ea20008000800 */
[----:B-1---5:R4:W5:Y:S02]  /*4b30*/  @P1 LDG.E R27, desc[UR8][R6.64] ;  /* 0x00000008061b1981 */ /* 0x022964000c1e1900 */
[----:B--2-4-:R-:W-:Y:S07]  /*4b40*/  @!P1 IMAD.U32 R27, RZ, RZ, UR4 ;  /* 0x00000004ff1b9e24 */ /* 0x014fee000f8e00ff */
.L_x_84:
[----:B-----5:R-:W-:Y:S01]  /*4b50*/  @!P0 FSETP.EQ.AND P2, PT, R27, RZ, PT ;  /* 0x000000ff1b00820b */ /* 0x020fe20003f42000 */
[----:B------:R-:W-:Y:S01]  /*4b60*/  @!UPT UIADD3 URZ, UPT, UPT, URZ, URZ, URZ ;  /* 0x000000fffffff290 */ /* 0x000fe2000fffe0ff */
[----:B------:R-:W-:Y:S11]  /*4b70*/  @!P0 BRA `(.L_x_85) ;  /* 0x0000000000148947 */ /* 0x000ff60003800000 */
[----:B------:R-:W-:Y:S02]  /*4b80*/  LOP3.LUT P0, RZ, R45, 0xff, RZ, 0xc0, !PT ;  /* 0x000000ff2dff7812 */ /* 0x000fe4000780c0ff */
[----:B------:R-:W-:Y:S04]  /*4b90*/  PLOP3.LUT P2, PT, PT, PT, UP1, 0x80, 0x8 ;  /* 0x000000000008781c */ /* 0x000fe80003f4f018 */
[----:B------:R-:W-:Y:S07]  /*4ba0*/  PLOP3.LUT P2, PT, P2, PT, PT, 0x8, 0x80 ;  /* 0x000000000080781c */ /* 0x000fee000174e170 */
[----:B------:R-:W-:Y:S11]  /*4bb0*/  @P0 FSETP.EQ.AND P2, PT, R27, RZ, PT ;  /* 0x000000ff1b00020b */ /* 0x000ff60003f42000 */
[----:B------:R-:W-:Y:S02]  /*4bc0*/  @!UPT UIADD3 URZ, UPT, UPT, URZ, URZ, URZ ;  /* 0x000000fffffff290 */ /* 0x000fe4000fffe0ff */
.L_x_85:
[----:B------:R-:W2:Y:S01]  /*4bd0*/  SYNCS.PHASECHK.TRANS64.TRYWAIT P0, [UR21+0xa0], R4 ;  /* 0x0000a004ff0075a7 */ /* 0x000ea20008001115 */
[----:B------:R-:W-:Y:S04]  /*4be0*/  ELECT P1, URZ, PT ;  /* 0x0000000000ff782f */ /* 0x000fe80003820000 */
[----:B------:R-:W-:Y:S01]  /*4bf0*/  PLOP3.LUT P1, PT, P2, P1, PT, 0xf2, 0x2f ;  /* 0x00000000002f781c */ /* 0x000fe20001723e72 */
[----:B------:R-:W-:Y:S01]  /*4c00*/  @!UPT UIADD3 URZ, UPT, UPT, URZ, URZ, URZ ;  /* 0x000000fffffff290 */ /* 0x000fe2000fffe0ff */
[----:B--2---:R-:W-:Y:S11]  /*4c10*/  @!P0 BRA `(.L_x_86) ;  /* 0x0000004400608947 */ /* 0x004ff60003800000 */
.L_x_181:
[----:B-1----:R-:W-:Y:S01]  /*4c20*/  @!P1 IADD3 R2, P0, PT, R12, 0x580, RZ ;  /* 0x000005800c029810 */ /* 0x002fe20007f1e0ff */
[----:B------:R-:W-:Y:S01]  /*4c30*/  VOTEU.ALL UP0, P1 ;  /* 0x0000000000ff7886 */ /* 0x000fe20000800000 */
[----:B------:R-:W-:Y:S01]  /*4c40*/  UMOV UR6, 0x0 ;  /* 0x0000000000067882 */ /* 0x000fe20000000000 */
[----:B------:R-:W-:Y:S01]  /*4c50*/  UMOV UR7, 0x10000000 ;  /* 0x1000000000077882 */ /* 0x000fe20000000000 */
[----:B------:R-:W-:Y:S01]  /*4c60*/  @!P1 R2UR UR5, R2 ;  /* 0x00000000020592ca */ /* 0x000fe200000e0000 */
[----:B------:R-:W-:Y:S01]  /*4c70*/  @!P1 IMAD.X R0, RZ, RZ, R13, P0 ;  /* 0x000000ffff009224 */ /* 0x000fe200000e060d */
[----:B------:R-:W-:Y:S01]  /*4c80*/  @!UP0 UIADD3 UR32, UPT, UPT, UR21, 0x200, URZ ;  /* 0x0000020015208890 */ /* 0x000fe2000fffe0ff */
[----:B------:R-:W-:Y:S03]  /*4c90*/  VOTEU.ALL UP0, P1 ;  /* 0x0000000000ff7886 */ /* 0x000fe60000800000 */
[----:B------:R-:W-:Y:S01]  /*4ca0*/  @!P1 R2UR UR4, R0 ;  /* 0x00000000000492ca */ /* 0x000fe200000e0000 */
[----:B------:R-:W-:Y:S06]  /*4cb0*/  @!P1 IMAD.MOV.U32 R0, RZ, RZ, 0x1000 ;  /* 0x00001000ff009424 */ /* 0x000fec00078e00ff */
[----:B------:R-:W-:Y:S06]  /*4cc0*/  IMAD.U32 R6, RZ, RZ, UR5 ;  /* 0x00000005ff067e24 */ /* 0x000fec000f8e00ff */
[----:B------:R-:W-:Y:S01]  /*4cd0*/  IMAD.U32 R7, RZ, RZ, UR4 ;  /* 0x00000004ff077e24 */ /* 0x000fe2000f8e00ff */
[----:B------:R-:W-:Y:S04]  /*4ce0*/  @!P1 R2UR UR4, R6 ;  /* 0x00000000060492ca */ /* 0x000fe800000e0000 */
[----:B------:R-:W-:Y:S11]  /*4cf0*/  @!P1 R2UR UR5, R7 ;  /* 0x00000000070592ca */ /* 0x000ff600000e0000 */
[----:B------:R-:W-:Y:S02]  /*4d00*/  @!UPT UIADD3 URZ, UPT, UPT, URZ, URZ, URZ ;  /* 0x000000fffffff290 */ /* 0x000fe4000fffe0ff */
[----:B------:R1:W-:Y:S01]  /*4d10*/  @!UP0 UTMALDG.3D [UR32], [UR4], desc[UR6] ;  /* 0x00000620040085b4 */ /* 0x0003e20008011000 */
[----:B------:R1:W-:Y:S01]  /*4d20*/  @!P1 SYNCS.ARRIVE.TRANS64.RED.A0TR RZ, [UR21+0x80], R0 ;  /* 0x00008000ffff99a7 */ /* 0x0003e20008300415 */
[----:B------:R-:W-:Y:S01]  /*4d30*/  SYNCS.ARRIVE.TRANS64.RED.A1T0 RZ, [UR50], RZ ;  /* 0x000000ffffff79a7 */ /* 0x000fe20008100432 */
[----:B------:R-:W2:Y:S02]  /*4d40*/  SYNCS.PHASECHK.TRANS64.TRYWAIT P0, [UR21+0xa8], R4 ;  /* 0x0000a804ff0075a7 */ /* 0x000ea40008001115 */
[----:B-12---:R-:W-:Y:S05]  /*4d50*/  @!P0 BRA `(.L_x_87) ;  /* 0x0000004400288947 */ /* 0x006fea0003800000 */
.L_x_183:
[----:B------:R-:W-:Y:S01]  /*4d60*/  @!P1 IADD3 R2, P0, PT, R12, 0x580, RZ ;  /* 0x000005800c029810 */ /* 0x000fe20007f1e0ff */
[----:B------:R-:W-:Y:S01]  /*4d70*/  VOTEU.ALL UP0, P1 ;  /* 0x0000000000ff7886 */ /* 0x000fe20000800000 */
[----:B------:R-:W-:Y:S01]  /*4d80*/  UMOV UR6, 0x0 ;  /* 0x0000000000067882 */ /* 0x000fe20000000000 */
[----:B------:R-:W-:Y:S01]  /*4d90*/  UMOV UR7, 0x10000000 ;  /* 0x1000000000077882 */ /* 0x000fe20000000000 */
[----:B------:R-:W-:Y:S01]  /*4da0*/  @!P1 R2UR UR5, R2 ;  /* 0x00000000020592ca */ /* 0x000fe200000e0000 */
[----:B-1----:R-:W-:Y:S01]  /*4db0*/  @!P1 IMAD.X R0, RZ, RZ, R13, P0 ;  /* 0x000000ffff009224 */ /* 0x002fe200000e060d */
[----:B------:R-:W-:Y:S02]  /*4dc0*/  @!UP0 UIADD3 UR26, UPT, UPT, UR34, 0x20, URZ ;  /* 0x00000020221a8890 */ /* 0x000fe4000fffe0ff */
[----:B------:R-:W-:Y:S02]  /*4dd0*/  @!UP0 UIADD3 UR24, UPT, UPT, UR21, 0x1200, URZ ;  /* 0x0000120015188890 */ /* 0x000fe4000fffe0ff */
[----:B------:R-:W-:Y:S01]  /*4de0*/  @!P1 R2UR UR4, R0 ;  /* 0x00000000000492ca */ /* 0x000fe200000e0000 */
[----:B------:R-:W-:Y:S01]  /*4df0*/  VOTEU.ALL UP0, P1 ;  /* 0x0000000000ff7886 */ /* 0x000fe20000800000 */
[----:B------:R-:W-:Y:S01]  /*4e00*/  @!P1 IMAD.MOV.U32 R0, RZ, RZ, 0x1000 ;  /* 0x00001000ff009424 */ /* 0x000fe200078e00ff */
[----:B------:R-:W-:Y:S01]  /*4e10*/  UMOV UR27, UR35 ;  /* 0x00000023001b7c82 */ /* 0x000fe20008000000 */
[----:B------:R-:W-:Y:S03]  /*4e20*/  UMOV UR28, UR36 ;  /* 0x00000024001c7c82 */ /* 0x000fe60008000000 */
        /* <DEDUP_REMOVED lines=10> */
.L_x_185:
[----:B------:R-:W-:Y:S01]  /*4ed0*/  @!P1 IADD3 R2, P0, PT, R12, 0x580, RZ ;  /* 0x000005800c029810 */ /* 0x000fe20007f1e0ff */
[----:B------:R-:W-:Y:S01]  /*4ee0*/  VOTEU.ALL UP0, P1 ;  /* 0x0000000000ff7886 */ /* 0x000fe20000800000 */
[----:B------:R-:W-:Y:S01]  /*4ef0*/  UMOV UR6, 0x0 ;  /* 0x0000000000067882 */ /* 0x000fe20000000000 */
[----:B------:R-:W-:Y:S01]  /*4f00*/  UMOV UR7, 0x10000000 ;  /* 0x1000000000077882 */ /* 0x000fe20000000000 */
[----:B------:R-:W-:Y:S01]  /*4f10*/  @!P1 R2UR UR5, R2 ;  /* 0x00000000020592ca */ /* 0x000fe200000e0000 */
[----:B-1----:R-:W-:Y:S01]  /*4f20*/  @!P1 IMAD.X R0, RZ, RZ, R13, P0 ;  /* 0x000000ffff009224 */ /* 0x002fe200000e060d */
[----:B------:R-:W-:Y:S01]  /*4f30*/  @!UP0 UIADD3 UR18, UPT, UPT, UR34, 0x40, URZ ;  /* 0x0000004022128890 */ /* 0x000fe2000fffe0ff */
[----:B------:R-:W-:Y:S01]  /*4f40*/  VIADD R10, R10, 0x1 ;  /* 0x000000010a0a7836 */ /* 0x000fe20000000000 */
        /* <DEDUP_REMOVED lines=16> */
.L_x_187:
[----:B------:R-:W-:Y:S01]  /*5050*/  @!P1 IADD3 R2, P0, PT, R12, 0x580, RZ ;  /* 0x000005800c029810 */ /* 0x000fe20007f1e0ff */
[----:B------:R-:W-:Y:S01]  /*5060*/  VOTEU.ALL UP0, P1 ;  /* 0x0000000000ff7886 */ /* 0x000fe20000800000 */
[----:B------:R-:W-:Y:S01]  /*5070*/  UMOV UR6, 0x0 ;  /* 0x0000000000067882 */ /* 0x000fe20000000000 */
[----:B------:R-:W-:Y:S01]  /*5080*/  UMOV UR7, 0x10000000 ;  /* 0x1000000000077882 */ /* 0x000fe20000000000 */
[----:B------:R-:W-:Y:S01]  /*5090*/  @!P1 R2UR UR5, R2 ;  /* 0x00000000020592ca */ /* 0x000fe200000e0000 */
[----:B-1----:R-:W-:Y:S01]  /*50a0*/  @!P1 IMAD.X R0, RZ, RZ, R13, P0 ;  /* 0x000000ffff009224 */ /* 0x002fe200000e060d */
[----:B------:R-:W-:Y:S01]  /*50b0*/  @!UP0 UIADD3 UR10, UPT, UPT, UR34, 0x60, URZ ;  /* 0x00000060220a8890 */ /* 0x000fe2000fffe0ff */
[----:B------:R-:W-:Y:S01]  /*50c0*/  R2UR UR18, R47 ;  /* 0x000000002f1272ca */ /* 0x000fe200000e0000 */
[----:B------:R-:W-:Y:S01]  /*50d0*/  @!UP0 UIADD3 UR8, UPT, UPT, UR21, 0x3200, URZ ;  /* 0x0000320015088890 */ /* 0x000fe2000fffe0ff */
[----:B------:R-:W-:Y:S01]  /*50e0*/  R2UR UR16, R48 ;  /* 0x00000000301072ca */ /* 0x000fe200000e0000 */
[----:B------:R-:W-:Y:S01]  /*50f0*/  @!UP0 UIADD3 UR9, UPT, UPT, UR21, 0x98, URZ ;  /* 0x0000009815098890 */ /* 0x000fe2000fffe0ff */
[----:B------:R-:W-:Y:S01]  /*5100*/  @!P1 R2UR UR4, R0 ;  /* 0x00000000000492ca */ /* 0x000fe200000e0000 */
[----:B------:R-:W-:Y:S01]  /*5110*/  VOTEU.ALL UP0, P1 ;  /* 0x0000000000ff7886 */ /* 0x000fe20000800000 */
[----:B------:R-:W-:Y:S01]  /*5120*/  UMOV UR11, UR35 ;  /* 0x00000023000b7c82 */ /* 0x000fe20008000000 */
[----:B------:R-:W-:Y:S01]  /*5130*/  UMOV UR12, UR36 ;  /* 0x00000024000c7c82 */ /* 0x000fe20008000000 */
[C---:B------:R-:W-:Y:S01]  /*5140*/  ISETP.NE.AND P0, PT, R10.reuse, 0x2, PT ;  /* 0x000000020a00780c */ /* 0x040fe20003f05270 */
[----:B------:R-:W-:Y:S01]  /*5150*/  UMOV UR36, UR29 ;  /* 0x0000001d00247c82 */ /* 0x000fe20008000000 */
[----:B------:R-:W-:Y:S01]  /*5160*/  IMAD.U32 R4, RZ, RZ, UR5 ;  /* 0x00000005ff047e24 */ /* 0x000fe2000f8e00ff */
[----:B------:R-:W-:Y:S01]  /*5170*/  LOP3.LUT R11, R11, 0x1, RZ, 0x3c, !PT ;  /* 0x000000010b0b7812 */ /* 0x000fe200078e3cff */
[----:B------:R-:W-:Y:S01]  /*5180*/  UPLOP3.LUT UP4, UPT, UPT, UPT, UPT, 0x80, 0x8 ;  /* 0x000000000008789c */ /* 0x000fe20003f8f070 */
[----:B------:R-:W-:Y:S01]  /*5190*/  SEL R0, RZ, 0x1, P0 ;  /* 0x00000001ff007807 */ /* 0x000fe20000000000 */
[----:B------:R-:W-:Y:S01]  /*51a0*/  UIADD3 UR31, UPT, UPT, UR13, UR18, URZ ;  /* 0x000000120d1f7290 */ /* 0x000fe2000fffe0ff */
[----:B------:R-:W-:Y:S01]  /*51b0*/  SEL R10, R10, RZ, P0 ;  /* 0x000000ff0a0a7207 */ /* 0x000fe20000000000 */
[----:B------:R-:W-:Y:S01]  /*51c0*/  UIADD3 UR30, UPT, UPT, UR14, UR16, URZ ;  /* 0x000000100e1e7290 */ /* 0x000fe2000fffe0ff */
[----:B------:R-:W-:Y:S01]  /*51d0*/  IMAD.U32 R5, RZ, RZ, UR4 ;  /* 0x00000004ff057e24 */ /* 0x000fe2000f8e00ff */
[----:B------:R-:W-:Y:S02]  /*51e0*/  @!P1 R2UR UR4, R4 ;  /* 0x00000000040492ca */ /* 0x000fe400000e0000 */
[----:B------:R-:W-:Y:S02]  /*51f0*/  LOP3.LUT R9, R9, R0, RZ, 0x3c, !PT ;  /* 0x0000000009097212 */ /* 0x000fe400078e3cff */
[----:B------:R-:W-:Y:S11]  /*5200*/  @!P1 R2UR UR5, R5 ;  /* 0x00000000050592ca */ /* 0x000ff600000e0000 */
[----:B------:R-:W-:Y:S02]  /*5210*/  @!UPT UIADD3 URZ, UPT, UPT, URZ, URZ, URZ ;  /* 0x000000fffffff290 */ /* 0x000fe4000fffe0ff */
[----:B------:R1:W-:Y:S01]  /*5220*/  @!UP0 UTMALDG.3D [UR8], [UR4], desc[UR6] ;  /* 0x00000608040085b4 */ /* 0x0003e20008011000 */
[----:B------:R1:W-:Y:S01]  /*5230*/  @!P1 SYNCS.ARRIVE.TRANS64.RED.A0TR RZ, [UR21+0x98], R3 ;  /* 0x00009803ffff99a7 */ /* 0x0003e20008300415 */
[----:B------:R-:W-:Y:S01]  /*5240*/  SYNCS.ARRIVE.TRANS64.RED.A1T0 RZ, [UR43], RZ ;  /* 0x000000ffffff79a7 */ /* 0x000fe2000810042b */
[----:B------:R-:W-:Y:S05]  /*5250*/  BRA.U UP2, `(.L_x_90) ;  /* 0xfffffff102587547 */ /* 0x000fea000b83ffff */
[----:B------:R-:W-:-:S04]  /*5260*/  SHF.L.U32 R2, R11, 0x1f, RZ ;  /* 0x0000001f0b027819 */ /* 0x000fc800000006ff */
[----:B------:R-:W2:Y:S02]  /*5270*/  SYNCS.PHASECHK.TRANS64.TRYWAIT P0, [UR21+0xa0], R2 ;  /* 0x0000a002ff0075a7 */ /* 0x000ea40008001115 */
[----:B--2---:R-:W-:Y:S05]  /*5280*/  @!P0 BRA `(.L_x_91) ;  /* 0x0000004000248947 */ /* 0x004fea0003800000 */
.L_x_189:
[----:B------:R-:W4:Y:S02]  /*5290*/  SYNCS.PHASECHK.TRANS64.TRYWAIT P0, [UR21+0xa8], R2 ;  /* 0x0000a802ff0075a7 */ /* 0x000f240008001115 */
[----:B----4-:R-:W-:Y:S05]  /*52a0*/  @!P0 BRA `(.L_x_92) ;  /* 0x0000004000348947 */ /* 0x010fea0003800000 */
.L_x_191:
[----:B------:R-:W4:Y:S02]  /*52b0*/  SYNCS.PHASECHK.TRANS64.TRYWAIT P0, [UR21+0xb0], R2 ;  /* 0x0000b002ff0075a7 */ /* 0x000f240008001115 */
[----:B----4-:R-:W-:Y:S05]  /*52c0*/  @!P0 BRA `(.L_x_93) ;  /* 0x0000004000448947 */ /* 0x010fea0003800000 */
.L_x_193:
[----:B--2---:R-:W-:-:S07]  /*52d0*/  MOV R0, UR21 ;  /* 0x0000001500007c02 */ /* 0x004fce0008000f00 */
.L_x_94:
[----:B--2---:R-:W-:-:S04]  /*52e0*/  SHF.L.U32 R2, R11, 0x1f, RZ ;  /* 0x0000001f0b027819 */ /* 0x004fc800000006ff */
[----:B------:R2:W4:Y:S03]  /*52f0*/  SYNCS.PHASECHK.TRANS64.TRYWAIT P0, [R0+URZ+0xb8], R2 ;  /* 0x0000b802000075a7 */ /* 0x00052600080011ff */
[----:B----4-:R-:W-:Y:S05]  /*5300*/  @!P0 NANOSLEEP.SYNCS 0x989680 ;  /* 0x009896800000895d */ /* 0x010fea0003900000 */
[----:B------:R-:W4:Y:S02]  /*5310*/  @!P0 SYNCS.PHASECHK.TRANS64 P0, [R0+URZ+0xb8], R2 ;  /* 0x0000b802000085a7 */ /* 0x000f2400080010ff */
[----:B-1-34-:R-:W-:Y:S05]  /*5320*/  @P0 EXIT ;  /* 0x000000000000094d */ /* 0x01afea0003800000 */
[----:B------:R-:W-:Y:S05]  /*5330*/  BRA `(.L_x_94) ;  /* 0xfffffffc00e87947 */ /* 0x000fea000383ffff */
.L_x_79:
[----:B------:R-:W-:-:S06]  /*5340*/  UISETP.GE.AND UP0, UPT, UR18, 0x4, UPT ;  /* 0x000000041200788c */ /* 0x000fcc000bf06270 */
[----:B------:R-:W-:-:S13]  /*5350*/  PLOP3.LUT P0, PT, PT, PT, UP0, 0x80, 0x8 ;  /* 0x000000000008781c */ /* 0x000fda0003f0f008 */
[----:B-1----:R-:W-:Y:S05]  /*5360*/  @!P0 EXIT ;  /* 0x000000000000894d */ /* 0x002fea0003800000 */
[----:B------:R-:W1:Y:S08]  /*5370*/  S2UR UR4, SR_CgaCtaId ;  /* 0x00000000000479c3 */ /* 0x000e700000008800 */
[----:B------:R-:W-:Y:S01]  /*5380*/  BAR.SYNC.DEFER_BLOCKING 0x6, 0xa0 ;  /* 0x0182800000007b1d */ /* 0x000fe20000010000 */
[C---:B------:R-:W-:Y:S01]  /*5390*/  IMAD.SHL.U32 R3, R57.reuse, 0x20, RZ ;  /* 0x0000002039037824 */ /* 0x040fe200078e00ff */
[----:B------:R-:W-:Y:S01]  /*53a0*/  SHF.R.U32.HI R4, RZ, 0x1, R57 ;  /* 0x00000001ff047819 */ /* 0x000fe20000011639 */
[C---:B------:R-:W-:Y:S01]  /*53b0*/  IMAD.SHL.U32 R2, R57.reuse, 0x10, RZ ;  /* 0x0000001039027824 */ /* 0x040fe200078e00ff */
[C---:B------:R-:W-:Y:S01]  /*53c0*/  LOP3.LUT P0, RZ, R57.reuse, 0x4, RZ, 0xc0, !PT ;  /* 0x0000000439ff7812 */ /* 0x040fe2000780c0ff */
[----:B------:R-:W-:Y:S01]  /*53d0*/  IMAD.U32 R23, R57, 0x10000, RZ ;  /* 0x0001000039177824 */ /* 0x000fe200078e00ff */
[----:B------:R-:W-:-:S02]  /*53e0*/  UMOV UR44, 0x400 ;  /* 0x00000400002c7882 */ /* 0x000fc40000000000 */
[----:B------:R-:W2:Y:S01]  /*53f0*/  LDC.64 R42, c[0x0][0x8b0] ;  /* 0x00022c00ff2a7b82 */ /* 0x000ea20000000a00 */
[----:B------:R-:W-:Y:S01]  /*5400*/  LOP3.LUT R5, R3, 0xc0, RZ, 0xc0, !PT ;  /* 0x000000c003057812 */ /* 0x000fe200078ec0ff */
[----:B------:R-:W-:Y:S01]  /*5410*/  IMAD.SHL.U32 R44, R57, 0x4, RZ ;  /* 0x00000004392c7824 */ /* 0x000fe200078e00ff */
[----:B------:R-:W-:Y:S01]  /*5420*/  LOP3.LUT R2, R2, 0x600, RZ, 0xc0, !PT ;  /* 0x0000060002027812 */ /* 0x000fe200078ec0ff */
[----:B------:R-:W-:Y:S01]  /*5430*/  IMAD.MOV.U32 R56, RZ, RZ, 0x20 ;  /* 0x00000020ff387424 */ /* 0x000fe200078e00ff */
[----:B------:R-:W-:Y:S01]  /*5440*/  LOP3.LUT R4, R5, 0x8, R4, 0xf8, !PT ;  /* 0x0000000805047812 */ /* 0x000fe200078ef804 */
[----:B------:R-:W-:Y:S01]  /*5450*/  IMAD.MOV.U32 R55, RZ, RZ, 0x1 ;  /* 0x00000001ff377424 */ /* 0x000fe200078e00ff */
[--C-:B------:R-:W-:Y:S01]  /*5460*/  LOP3.LUT R2, R2, 0x20, R3.reuse, 0xf8, !PT ;  /* 0x0000002002027812 */ /* 0x100fe200078ef803 */
[----:B------:R-:W3:Y:S01]  /*5470*/  LDC.64 R40, c[0x0][0x8a8] ;  /* 0x00022a00ff287b82 */ /* 0x000ee20000000a00 */
[----:B------:R-:W-:Y:S01]  /*5480*/  LOP3.LUT R23, R23, 0x600000, RZ, 0xc0, !PT ;  /* 0x0060000017177812 */ /* 0x000fe200078ec0ff */
[----:B------:R-:W-:Y:S01]  /*5490*/  IMAD.MOV.U32 R22, RZ, RZ, RZ ;  /* 0x000000ffff167224 */ /* 0x000fe200078e00ff */
[----:B------:R-:W-:Y:S01]  /*54a0*/  LOP3.LUT R44, R4, 0x18, R44, 0x78, !PT ;  /* 0x00000018042c7812 */ /* 0x000fe200078e782c */
[----:B------:R-:W-:Y:S01]  /*54b0*/  IMAD.MOV.U32 R54, RZ, RZ, RZ ;  /* 0x000000ffff367224 */ /* 0x000fe200078e00ff */
[----:B------:R-:W-:-:S02]  /*54c0*/  LOP3.LUT R2, R2, 0x100, R3, 0xf8, !PT ;  /* 0x0000010002027812 */ /* 0x000fc400078ef803 */
[----:B------:R-:W-:Y:S02]  /*54d0*/  CS2R R52, SRZ ;  /* 0x0000000000347805 */ /* 0x000fe4000001ff00 */
[----:B------:R-:W-:Y:S01]  /*54e0*/  LOP3.LUT R57, R57, 0x60, RZ, 0xc0, !PT ;  /* 0x0000006039397812 */ /* 0x000fe200078ec0ff */
[----:B-1----:R-:W-:Y:S01]  /*54f0*/  ULEA UR44, UR4, UR44, 0x18 ;  /* 0x0000002c042c7291 */ /* 0x002fe2000f8ec0ff */
[----:B------:R-:W-:Y:S01]  /*5500*/  LOP3.LUT R44, R2, R44, RZ, 0xfc, !PT ;  /* 0x0000002c022c7212 */ /* 0x000fe200078efcff */
[----:B------:R-:W1:Y:S01]  /*5510*/  LDCU UR59, c[0x0][0x370] ;  /* 0x00006e00ff3b77ac */ /* 0x000e620008000800 */
[----:B------:R-:W-:Y:S01]  /*5520*/  SEL R56, R56, 0xffffffe0, !P0 ;  /* 0xffffffe038387807 */ /* 0x000fe20004000000 */
[----:B------:R-:W-:Y:S01]  /*5530*/  UIADD3 UR4, UPT, UPT, UR44, 0x200, URZ ;  /* 0x000002002c047890 */ /* 0x000fe2000fffe0ff */
[----:B------:R-:W4:Y:S04]  /*5540*/  LDCU UR43, c[0x0][0xb0c] ;  /* 0x00016180ff2b77ac */ /* 0x000f280008000800 */
[----:B------:R-:W1:Y:S01]  /*5550*/  LDS R0, [UR44+0x180] ;  /* 0x0001802cff007984 */ /* 0x000e620008000800 */
[----:B------:R-:W-:Y:S01]  /*5560*/  IMAD.U32 R50, RZ, RZ, UR4 ;  /* 0x00000004ff327e24 */ /* 0x000fe2000f8e00ff */
[----:B------:R-:W1:Y:S01]  /*5570*/  LDCU UR39, c[0x0][0xb30] ;  /* 0x00016600ff2777ac */ /* 0x000e620008000800 */
[----:B------:R-:W1:Y:S01]  /*5580*/  LDCU.64 UR56, c[0x0][0x888] ;  /* 0x00011100ff3877ac */ /* 0x000e620008000a00 */
[----:B------:R-:W1:Y:S01]  /*5590*/  LDCU.64 UR40, c[0x0][0xb28] ;  /* 0x00016500ff2877ac */ /* 0x000e620008000a00 */
[----:B------:R-:W1:Y:S01]  /*55a0*/  LDCU.64 UR62, c[0x0][0x890] ;  /* 0x00011200ff3e77ac */ /* 0x000e620008000a00 */
[----:B------:R-:W1:Y:S01]  /*55b0*/  LDCU.128 UR52, c[0x0][0xb10] ;  /* 0x00016200ff3477ac */ /* 0x000e620008000c00 */
[----:B------:R-:W1:Y:S01]  /*55c0*/  LDCU UR58, c[0x0][0x374] ;  /* 0x00006e80ff3a77ac */ /* 0x000e620008000800 */
[----:B------:R-:W-:Y:S01]  /*55d0*/  UMOV UR47, URZ ;  /* 0x000000ff002f7c82 */ /* 0x000fe20008000000 */
[----:B------:R-:W-:Y:S01]  /*55e0*/  UMOV UR46, URZ ;  /* 0x000000ff002e7c82 */ /* 0x000fe20008000000 */
[----:B-1234-:R-:W-:-:S07]  /*55f0*/  IMAD.IADD R23, R0, 0x1, R23 ;  /* 0x0000000100177824 */ /* 0x01efce00078e0217 */
.L_x_138:
[C---:B------:R-:W-:Y:S02]  /*5600*/  LEA R3, R52.reuse, UR44, 0x3 ;  /* 0x0000002c34037c11 */ /* 0x040fe4000f8e18ff */
[----:B------:R-:W-:Y:S02]  /*5610*/  SHF.L.U32 R0, R53, 0x1f, RZ ;  /* 0x0000001f35007819 */ /* 0x000fe400000006ff */
[----:B-1----:R-:W-:Y:S02]  /*5620*/  LEA R4, R52, UR44, 0x4 ;  /* 0x0000002c34047c11 */ /* 0x002fe4000f8e20ff */
[----:B------:R-:W1:Y:S02]  /*5630*/  SYNCS.PHASECHK.TRANS64.TRYWAIT P0, [R3+URZ+0xd0], R0 ;  /* 0x0000d000030075a7 */ /* 0x000e6400080011ff */
[----:B-12---:R-:W-:Y:S05]  /*5640*/  @!P0 BRA `(.L_x_95) ;  /* 0x0000003c007c8947 */ /* 0x006fea0003800000 */
.L_x_194:
[----:B------:R-:W2:Y:S01]  /*5650*/  LDS.128 R4, [R4+0x160] ;  /* 0x0001600004047984 */ /* 0x000ea20000000c00 */
[----:B------:R-:W-:Y:S01]  /*5660*/  UISETP.GE.AND UP0, UPT, UR42, 0x1, UPT ;  /* 0x000000012a00788c */ /* 0x000fe2000bf06270 */
[----:B------:R-:W-:Y:S01]  /*5670*/  @!PT LDS RZ, [RZ] ;  /* 0x00000000fffff984 */ /* 0x000fe20000000800 */
[----:B------:R-:W-:Y:S01]  /*5680*/  @!PT LDS RZ, [RZ] ;  /* 0x00000000fffff984 */ /* 0x000fe20000000800 */
[----:B------:R-:W-:Y:S01]  /*5690*/  @!PT LDS RZ, [RZ] ;  /* 0x00000000fffff984 */ /* 0x000fe20000000800 */
[----:B------:R-:W-:Y:S01]  /*56a0*/  @!PT LDS RZ, [RZ] ;  /* 0x00000000fffff984 */ /* 0x000fe20000000800 */
[----:B------:R3:W-:Y:S06]  /*56b0*/  MEMBAR.ALL.CTA ;  /* 0x0000000000007992 */ /* 0x0007ec0000008000 */
[----:B---3--:R-:W3:Y:S01]  /*56c0*/  FENCE.VIEW.ASYNC.S ;  /* 0x00000000000073c6 */ /* 0x008ee20000000000 */
[----:B--2---:R-:W-:Y:S11]  /*56d0*/  LOP3.LUT P0, RZ, R6, 0x1, RZ, 0xc0, !PT ;  /* 0x0000000106ff7812 */ /* 0x004ff6000780c0ff */
[----:B------:R-:W-:Y:S02]  /*56e0*/  @!UPT UIADD3 URZ, UPT, UPT, URZ, URZ, URZ ;  /* 0x000000fffffff290 */ /* 0x000fe4000fffe0ff */
[----:B---3--:R-:W-:Y:S01]  /*56f0*/  VOTEU.ANY UP1, P0 ;  /* 0x0000000000ff7886 */ /* 0x008fe20000020100 */
[----:B------:R-:W-:Y:S01]  /*5700*/  PLOP3.LUT P0, PT, PT, PT, UP1, 0x80, 0x8 ;  /* 0x000000000008781c */ /* 0x000fe20003f0f018 */
[----:B------:R-:W-:Y:S11]  /*5710*/  UP2UR UR61, UPR, URZ, 0x2 ;  /* 0x00000002ff3d7883 */ /* 0x000ff60008000000 */
[----:B------:R-:W-:Y:S01]  /*5720*/  @!UPT UIADD3 URZ, UPT, UPT, URZ, URZ, URZ ;  /* 0x000000fffffff290 */ /* 0x000fe2000fffe0ff */
        /* <DEDUP_REMOVED lines=13> */
[----:B------:R-:W2:Y:S01]  /*5800*/  LDCU UR12, c[0x0][0xb20] ;  /* 0x00016400ff0c77ac */ /* 0x000ea20008000800 */
[----:B------:R-:W-:Y:S02]  /*5810*/  UIMAD.WIDE.U32 UR4, UR58, UR55, URZ ;  /* 0x000000373a0472a5 */ /* 0x000fe4000f8e00ff */
[----:B------:R-:W-:Y:S02]  /*5820*/  UIMAD.WIDE.U32 UR6, UR59, UR52, URZ ;  /* 0x000000343b0672a5 */ /* 0x000fe4000f8e00ff */
[----:B------:R-:W-:Y:S02]  /*5830*/  UISETP.NE.AND UP0, UPT, UR54, 0x1, UPT ;  /* 0x000000013600788c */ /* 0x000fe4000bf05270 */
[----:B------:R-:W-:Y:S02]  /*5840*/  UIMAD.WIDE.U32 UR8, UR37, UR55, URZ ;  /* 0x00000037250872a5 */ /* 0x000fe4000f8e00ff */
[----:B------:R-:W-:Y:S02]  /*5850*/  UIMAD.WIDE.U32 UR10, UR38, UR52, URZ ;  /* 0x00000034260a72a5 */ /* 0x000fe4000f8e00ff */
[----:B------:R-:W-:Y:S02]  /*5860*/  UISETP.NE.AND UP1, UPT, UR43, 0x1, UPT ;  /* 0x000000012b00788c */ /* 0x000fe4000bf25270 */
[----:B------:R-:W-:Y:S01]  /*5870*/  UISETP.NE.AND UP2, UPT, UR42, 0x1, UPT ;  /* 0x000000012a00788c */ /* 0x000fe2000bf45270 */
[----:B------:R-:W-:Y:S02]  /*5880*/  UMOV UR4, UR5 ;  /* 0x0000000500047c82 */ /* 0x000fe40008000000 */
[----:B--2---:R-:W-:Y:S03]  /*5890*/  USHF.R.U32.HI UR5, URZ, UR12, UR4 ;  /* 0x0000000cff057299 */ /* 0x004fe60008011604 */
[----:B------:R-:W-:Y:S02]  /*58a0*/  UMOV UR4, UR7 ;  /* 0x0000000700047c82 */ /* 0x000fe40008000000 */
[----:B------:R-:W-:Y:S02]  /*58b0*/  USHF.R.U32.HI UR7, URZ, UR53, UR4 ;  /* 0x00000035ff077299 */ /* 0x000fe40008011604 */
[----:B------:R-:W-:Y:S02]  /*58c0*/  USEL UR4, UR58, UR5, !UP0 ;  /* 0x000000053a047287 */ /* 0x000fe4000c000000 */
[----:B------:R-:W-:Y:S01]  /*58d0*/  USEL UR7, UR59, UR7, !UP1 ;  /* 0x000000073b077287 */ /* 0x000fe2000c800000 */
[----:B------:R-:W-:Y:S01]  /*58e0*/  UMOV UR5, UR9 ;  /* 0x0000000900057c82 */ /* 0x000fe20008000000 */
[----:B------:R-:W-:Y:S02]  /*58f0*/  UIMAD.WIDE.U32 UR8, UR4, UR40, URZ ;  /* 0x00000028040872a5 */ /* 0x000fe4000f8e00ff */
[----:B------:R-:W-:Y:S03]  /*5900*/  USHF.R.U32.HI UR6, URZ, UR12, UR5 ;  /* 0x0000000cff067299 */ /* 0x000fe60008011605 */
[----:B------:R-:W-:Y:S01]  /*5910*/  UMOV UR5, UR11 ;  /* 0x0000000b00057c82 */ /* 0x000fe20008000000 */
[----:B------:R-:W-:Y:S02]  /*5920*/  UIMAD.WIDE.U32 UR10, UR7, UR40, URZ ;  /* 0x00000028070a72a5 */ /* 0x000fe4000f8e00ff */
[----:B------:R-:W-:Y:S02]  /*5930*/  USHF.R.U32.HI UR12, URZ, UR53, UR5 ;  /* 0x00000035ff0c7299 */ /* 0x000fe40008011605 */
[----:B------:R-:W-:Y:S01]  /*5940*/  USEL UR6, UR37, UR6, !UP0 ;  /* 0x0000000625067287 */ /* 0x000fe2000c000000 */
[----:B------:R-:W-:Y:S02]  /*5950*/  UMOV UR5, UR9 ;  /* 0x0000000900057c82 */ /* 0x000fe40008000000 */
[----:B------:R-:W-:Y:S01]  /*5960*/  UMOV UR10, UR11 ;  /* 0x0000000b000a7c82 */ /* 0x000fe20008000000 */
[----:B------:R-:W-:Y:S02]  /*5970*/  @UP2 USHF.R.U32.HI UR4, URZ, UR41, UR5 ;  /* 0x00000029ff042299 */ /* 0x000fe40008011605 */
[----:B------:R-:W-:Y:S02]  /*5980*/  @UP2 USHF.R.U32.HI UR7, URZ, UR41, UR10 ;  /* 0x00000029ff072299 */ /* 0x000fe4000801160a */
[----:B------:R-:W-:Y:S02]  /*5990*/  UIMAD UR4, UR42, UR4, URZ ;  /* 0x000000042a0472a4 */ /* 0x000fe4000f8e02ff */
[----:B------:R-:W-:Y:S02]  /*59a0*/  UIMAD.WIDE.U32 UR10, UR6, UR40, URZ ;  /* 0x00000028060a72a5 */ /* 0x000fe4000f8e00ff */
[----:B------:R-:W-:Y:S02]  /*59b0*/  USEL UR5, UR38, UR12, !UP1 ;  /* 0x0000000c26057287 */ /* 0x000fe4000c800000 */
[----:B------:R-:W-:Y:S02]  /*59c0*/  UIMAD UR8, UR42, UR7, URZ ;  /* 0x000000072a0872a4 */ /* 0x000fe4000f8e02ff */
[----:B------:R-:W-:Y:S03]  /*59d0*/  UISETP.GE.AND UP0, UPT, UR6, UR4, UPT ;  /* 0x000000040600728c */ /* 0x000fe6000bf06270 */
[----:B------:R-:W-:Y:S01]  /*59e0*/  UMOV UR4, UR11 ;  /* 0x0000000b00047c82 */ /* 0x000fe20008000000 */
[----:B------:R-:W-:Y:S02]  /*59f0*/  UISETP.GE.OR UP0, UPT, UR5, UR8, UP0 ;  /* 0x000000080500728c */ /* 0x000fe40008706670 */
[----:B------:R-:W-:Y:S02]  /*5a00*/  USHF.R.U32.HI UR4, URZ, UR41, UR4 ;  /* 0x00000029ff047299 */ /* 0x000fe40008011604 */
[----:B------:R-:W-:Y:S02]  /*5a10*/  UIMAD.WIDE.U32 UR8, UR5, UR40, URZ ;  /* 0x00000028050872a5 */ /* 0x000fe4000f8e00ff */
[----:B------:R-:W-:Y:S02]  /*5a20*/  USEL UR11, UR6, UR4, !UP2 ;  /* 0x00000004060b7287 */ /* 0x000fe4000d000000 */
[----:B------:R-:W-:Y:S02]  /*5a30*/  UIADD3 UR8, UPT, UPT, -UR5, URZ, URZ ;  /* 0x000000ff05087290 */ /* 0x000fe4000fffe1ff */
[----:B------:R-:W-:Y:S01]  /*5a40*/  UIADD3 UR10, UPT, UPT, -UR11, URZ, URZ ;  /* 0x000000ff0b0a7290 */ /* 0x000fe2000fffe1ff */
[----:B------:R-:W-:Y:S01]  /*5a50*/  @!UP0 UMOV UR4, UR9 ;  /* 0x0000000900048c82 */ /* 0x000fe20008000000 */
[----:B------:R-:W-:Y:S02]  /*5a60*/  UIADD3 UR9, UPT, UPT, -UR6, URZ, URZ ;  /* 0x000000ff06097290 */ /* 0x000fe4000fffe1ff */
[----:B------:R-:W-:Y:S02]  /*5a70*/  @!UP0 USHF.R.U32.HI UR4, URZ, UR41, UR4 ;  /* 0x00000029ff048299 */ /* 0x000fe40008011604 */
[----:B------:R-:W-:Y:S02]  /*5a80*/  UIMAD UR10, UR42, UR10, UR6 ;  /* 0x0000000a2a0a72a4 */ /* 0x000fe4000f8e0206 */
[----:B------:R-:W-:Y:S04]  /*5a90*/  @!UP0 USEL UR4, UR5, UR4, !UP2 ;  /* 0x0000000405048287 */ /* 0x000fe8000d000000 */
[----:B------:R-:W-:Y:S02]  /*5aa0*/  @!UP0 UIMAD UR10, UR7, UR10, UR4 ;  /* 0x0000000a070a82a4 */ /* 0x000fe4000f8e0204 */
[----:B------:R-:W-:Y:S02]  /*5ab0*/  @!UP0 UIADD3 UR11, UPT, UPT, UR11, -UR4, URZ ;  /* 0x800000040b0b8290 */ /* 0x000fe4000fffe0ff */
[----:B------:R-:W-:Y:S02]  /*5ac0*/  UIMAD UR7, UR43, UR8, UR38 ;  /* 0x000000082b0772a4 */ /* 0x000fe4000f8e0226 */
[----:B------:R-:W-:Y:S02]  /*5ad0*/  @!UP0 UIMAD UR6, UR11, UR42, UR5 ;  /* 0x0000002a0b0682a4 */ /* 0x000fe4000f8e0205 */
[----:B------:R-:W-:Y:S01]  /*5ae0*/  UIMAD UR4, UR54, UR9, UR37 ;  /* 0x00000009360472a4 */ /* 0x000fe2000f8e0225 */
[----:B------:R-:W-:Y:S02]  /*5af0*/  @!UP0 UMOV UR5, UR10 ;  /* 0x0000000a00058c82 */ /* 0x000fe40008000000 */
[----:B------:R-:W-:Y:S02]  /*5b00*/  UIMAD UR38, UR5, UR43, UR7 ;  /* 0x0000002b052672a4 */ /* 0x000fe4000f8e0207 */
[----:B------:R-:W-:Y:S11]  /*5b10*/  UIMAD UR37, UR6, UR54, UR4 ;  /* 0x00000036062572a4 */ /* 0x000ff6000f8e0204 */
[----:B------:R-:W-:Y:S01]  /*5b20*/  @!UPT UIADD3 URZ, UPT, UPT, URZ, URZ, URZ ;  /* 0x000000fffffff290 */ /* 0x000fe2000fffe0ff */
.L_x_96:
[----:B------:R-:W-:Y:S01]  /*5b30*/  UISETP.NE.AND UP0, UPT, UR39, 0x1, UPT ;  /* 0x000000012700788c */ /* 0x000fe2000bf05270 */
[----:B------:R-:W-:Y:S01]  /*5b40*/  LOP3.LUT P0, RZ, R50, 0x1b0, RZ, 0xc0, !PT ;  /* 0x000001b032ff7812 */ /* 0x000fe2000780c0ff */
[----:B------:R-:W-:Y:S01]  /*5b50*/  USHF.L.U32 UR50, UR30, 0x6, URZ ;  /* 0x000000061e327899 */ /* 0x000fe200080006ff */
[----:B------:R-:W-:Y:S01]  /*5b60*/  BSSY.RECONVERGENT B6, `(.L_x_97) ;  /* 0x0000034000067945 */ /* 0x000fe20003800200 */
[----:B------:R-:W-:Y:S01]  /*5b70*/  USHF.L.U32 UR49, UR31, 0x7, URZ ;  /* 0x000000071f317899 */ /* 0x000fe200080006ff */
[----:B------:R-:W-:Y:S06]  /*5b80*/  IADD3 R52, PT, PT, R52, 0x1, RZ ;  /* 0x0000000134347810 */ /* 0x000fec0007ffe0ff */
[----:B------:R-:W2:Y:S01]  /*5b90*/  @!UP0 LDCU.128 UR12, c[0x0][0xb10] ;  /* 0x00016200ff0c87ac */ /* 0x000ea20008000c00 */
[----:B------:R-:W3:Y:S01]  /*5ba0*/  @!UP0 LDCU UR5, c[0x0][0xb0c] ;  /* 0x00016180ff0587ac */ /* 0x000ee20008000800 */
[----:B------:R-:W4:Y:S01]  /*5bb0*/  @!UP0 LDCU UR10, c[0x0][0xb20] ;  /* 0x00016400ff0a87ac */ /* 0x000f220008000800 */
[----:B--2---:R-:W-:Y:S02]  /*5bc0*/  UIMAD.WIDE.U32 UR8, UR38, UR12, URZ ;  /* 0x0000000c260872a5 */ /* 0x004fe4000f8e00ff */
[----:B------:R-:W-:Y:S02]  /*5bd0*/  UIMAD.WIDE.U32 UR6, UR37, UR15, URZ ;  /* 0x0000000f250672a5 */ /* 0x000fe4000f8e00ff */
[----:B------:R-:W-:Y:S03]  /*5be0*/  @!UP0 UISETP.NE.AND UP1, UPT, UR14, 0x1, UPT ;  /* 0x000000010e00888c */ /* 0x000fe6000bf25270 */
[----:B------:R-:W-:Y:S01]  /*5bf0*/  @!UP0 UMOV UR4, UR9 ;  /* 0x0000000900048c82 */ /* 0x000fe20008000000 */
[----:B---3--:R-:W-:Y:S02]  /*5c00*/  @!UP0 UISETP.NE.AND UP2, UPT, UR5, 0x1, UPT ;  /* 0x000000010500888c */ /* 0x008fe4000bf45270 */
[----:B------:R-:W-:Y:S01]  /*5c10*/  @!UP0 USHF.R.U32.HI UR4, URZ, UR13, UR4 ;  /* 0x0000000dff048299 */ /* 0x000fe20008011604 */
[----:B------:R-:W-:Y:S02]  /*5c20*/  @!UP0 UMOV UR6, UR7 ;  /* 0x0000000700068c82 */ /* 0x000fe40008000000 */
[----:B----4-:R-:W-:Y:S02]  /*5c30*/  @!UP0 USHF.R.U32.HI UR6, URZ, UR10, UR6 ;  /* 0x0000000aff068299 */ /* 0x010fe40008011606 */
[----:B------:R-:W-:Y:S02]  /*5c40*/  @!UP0 USEL UR7, UR38, UR4, !UP2 ;  /* 0x0000000426078287 */ /* 0x000fe4000d000000 */
[----:B------:R-:W-:Y:S04]  /*5c50*/  @!UP0 USEL UR6, UR37, UR6, !UP1 ;  /* 0x0000000625068287 */ /* 0x000fe8000c800000 */
[----:B------:R-:W-:Y:S02]  /*5c60*/  @!UP0 UIADD3 UR4, UPT, UPT, -UR7, UR6, URZ ;  /* 0x0000000607048290 */ /* 0x000fe4000fffe1ff */
[----:B------:R-:W-:Y:S02]  /*5c70*/  @!UP0 UIADD3 UR6, UPT, UPT, UR7, -UR6, URZ ;  /* 0x8000000607068290 */ /* 0x000fe4000fffe0ff */
[----:B------:R-:W-:Y:S02]  /*5c80*/  @!UP0 UIMAD UR38, UR4, UR5, UR38 ;  /* 0x00000005042682a4 */ /* 0x000fe4000f8e0226 */
[----:B------:R-:W-:Y:S01]  /*5c90*/  @!UP0 UIMAD UR37, UR6, UR14, UR37 ;  /* 0x0000000e062582a4 */ /* 0x000fe2000f8e0225 */
[----:B------:R-:W-:Y:S11]  /*5ca0*/  @!P0 BRA `(.L_x_98) ;  /* 0x00000000007c8947 */ /* 0x000ff60003800000 */
[----:B------:R-:W2:Y:S01]  /*5cb0*/  LDCU.64 UR8, c[0x4][0x80] ;  /* 0x01001000ff0877ac */ /* 0x000ea20008000a00 */
[----:B------:R-:W-:Y:S01]  /*5cc0*/  MOV R2, 0x0 ;  /* 0x0000000000027802 */ /* 0x000fe20000000f00 */
[----:B------:R-:W-:Y:S02]  /*5cd0*/  HFMA2 R12, -RZ, RZ, 0, 5.9604644775390625e-08 ;  /* 0x00000001ff0c7431 */ /* 0x000fe400000001ff */
[----:B------:R-:W-:Y:S01]  /*5ce0*/  IMAD.MOV.U32 R8, RZ, RZ, 0x70 ;  /* 0x00000070ff087424 */ /* 0x000fe200078e00ff */
[----:B------:R3:W4:Y:S01]  /*5cf0*/  LDC.64 R14, c[0x4][R2] ;  /* 0x01000000020e7b82 */ /* 0x0007220000000a00 */
[----:B------:R-:W1:Y:S01]  /*5d00*/  LDCU.64 UR6, c[0x4][0x88] ;  /* 0x01001100ff0677ac */ /* 0x000e620008000a00 */
[----:B------:R-:W-:Y:S01]  /*5d10*/  IMAD.MOV.U32 R13, RZ, RZ, RZ ;  /* 0x000000ffff0d7224 */ /* 0x000fe200078e00ff */
[----:B------:R-:W1:Y:S01]  /*5d20*/  LDCU.64 UR4, c[0x4][0x8] ;  /* 0x01000100ff0477ac */ /* 0x000e620008000a00 */
[----:B--2---:R-:W-:Y:S01]  /*5d30*/  MOV R5, UR9 ;  /* 0x0000000900057c02 */ /* 0x004fe20008000f00 */
[----:B------:R-:W-:Y:S01]  /*5d40*/  IMAD.U32 R4, RZ, RZ, UR8 ;  /* 0x00000008ff047e24 */ /* 0x000fe2000f8e00ff */
[----:B-1----:R-:W-:Y:S01]  /*5d50*/  MOV R7, UR7 ;  /* 0x0000000700077c02 */ /* 0x002fe20008000f00 */
[----:B------:R-:W-:Y:S01]  /*5d60*/  IMAD.U32 R6, RZ, RZ, UR6 ;  /* 0x00000006ff067e24 */ /* 0x000fe2000f8e00ff */
[----:B------:R-:W-:Y:S01]  /*5d70*/  MOV R11, UR5 ;  /* 0x00000005000b7c02 */ /* 0x000fe20008000f00 */
[----:B------:R-:W-:Y:S02]  /*5d80*/  IMAD.U32 R10, RZ, RZ, UR4 ;  /* 0x00000004ff0a7e24 */ /* 0x000fe4000f8e00ff */
[----:B------:R-:W-:Y:S07]  /*5d90*/  LEPC R20, `(.L_x_99) ;  /* 0x000000001014794e */ /* 0x000fee0000000000 */
[----:B---345:R-:W-:Y:S05]  /*5da0*/  CALL.ABS.NOINC R14 ;  /* 0x000000000e007343 */ /* 0x038fea0003c00000 */
.L_x_99:
[----:B------:R-:W1:Y:S01]  /*5db0*/  LDCU.64 UR8, c[0x4][0x80] ;  /* 0x01001000ff0877ac */ /* 0x000e620008000a00 */
[----:B------:R-:W2:Y:S01]  /*5dc0*/  LDC.64 R2, c[0x4][R2] ;  /* 0x0100000002027b82 */ /* 0x000ea20000000a00 */
[----:B------:R-:W-:Y:S02]  /*5dd0*/  HFMA2 R12, -RZ, RZ, 0, 5.9604644775390625e-08 ;  /* 0x00000001ff0c7431 */ /* 0x000fe400000001ff */
[----:B------:R-:W-:Y:S02]  /*5de0*/  IMAD.MOV.U32 R8, RZ, RZ, 0x70 ;  /* 0x00000070ff087424 */ /* 0x000fe400078e00ff */
[----:B------:R-:W-:Y:S01]  /*5df0*/  IMAD.MOV.U32 R13, RZ, RZ, RZ ;  /* 0x000000ffff0d7224 */ /* 0x000fe200078e00ff */
[----:B------:R-:W3:Y:S01]  /*5e00*/  LDCU.64 UR6, c[0x4][0x88] ;  /* 0x01001100ff0677ac */ /* 0x000ee20008000a00 */
[----:B------:R-:W4:Y:S01]  /*5e10*/  LDCU.64 UR4, c[0x4][0x8] ;  /* 0x01000100ff0477ac */ /* 0x000f220008000a00 */
[----:B-1----:R-:W-:Y:S02]  /*5e20*/  MOV R4, UR8 ;  /* 0x0000000800047c02 */ /* 0x002fe40008000f00 */
[----:B------:R-:W-:Y:S02]  /*5e30*/  MOV R5, UR9 ;  /* 0x0000000900057c02 */ /* 0x000fe40008000f00 */
[----:B---3--:R-:W-:Y:S01]  /*5e40*/  MOV R7, UR7 ;  /* 0x0000000700077c02 */ /* 0x008fe20008000f00 */
[----:B------:R-:W-:Y:S01]  /*5e50*/  IMAD.U32 R6, RZ, RZ, UR6 ;  /* 0x00000006ff067e24 */ /* 0x000fe2000f8e00ff */
[----:B----4-:R-:W-:Y:S01]  /*5e60*/  MOV R11, UR5 ;  /* 0x00000005000b7c02 */ /* 0x010fe20008000f00 */
[----:B------:R-:W-:Y:S02]  /*5e70*/  IMAD.U32 R10, RZ, RZ, UR4 ;  /* 0x00000004ff0a7e24 */ /* 0x000fe4000f8e00ff */
[----:B------:R-:W-:Y:S07]  /*5e80*/  LEPC R20, `(.L_x_98) ;  /* 0x000000001014794e */ /* 0x000fee0000000000 */
[----:B--2---:R-:W-:Y:S05]  /*5e90*/  CALL.ABS.NOINC R2 ;  /* 0x0000000002007343 */ /* 0x004fea0003c00000 */
.L_x_98:
[----:B------:R-:W-:Y:S05]  /*5ea0*/  BSYNC.RECONVERGENT B6 ;  /* 0x0000000000067941 */ /* 0x000fea0003800200 */
.L_x_97:
[----:B------:R-:W-:Y:S01]  /*5eb0*/  R2UR UR4, R49 ;  /* 0x00000000310472ca */ /* 0x000fe200000e0000 */
[----:B------:R-:W-:Y:S01]  /*5ec0*/  UISETP.NE.U32.AND UP0, UPT, UR62, URZ, UPT ;  /* 0x000000ff3e00728c */ /* 0x000fe2000bf05070 */
[----:B------:R-:W-:Y:S02]  /*5ed0*/  ISETP.NE.U32.AND P4, PT, R42, RZ, PT ;  /* 0x000000ff2a00720c */ /* 0x000fe40003f85070 */
[----:B------:R-:W-:Y:S01]  /*5ee0*/  ISETP.NE.U32.AND P2, PT, RZ, UR56, PT ;  /* 0x00000038ff007c0c */ /* 0x000fe2000bf45070 */
[----:B------:R-:W-:Y:S01]  /*5ef0*/  UISETP.NE.AND.EX UP1, UPT, UR63, URZ, UPT, UP0 ;  /* 0x000000ff3f00728c */ /* 0x000fe2000bf25300 */
[----:B------:R-:W-:Y:S01]  /*5f00*/  ISETP.NE.AND.EX P4, PT, R43, RZ, PT, P4 ;  /* 0x000000ff2b00720c */ /* 0x000fe20003f85340 */
[----:B------:R-:W-:Y:S01]  /*5f10*/  UPLOP3.LUT UP0, UPT, UPT, UPT, UPT, 0x40, 0x4 ;  /* 0x000000000004789c */ /* 0x000fe20003f0e870 */
[----:B------:R-:W-:Y:S05]  /*5f20*/  ISETP.NE.AND.EX P2, PT, RZ, UR57, PT, P2 ;  /* 0x00000039ff007c0c */ /* 0x000fea000bf45320 */
[----:B------:R-:W-:Y:S06]  /*5f30*/  UISETP.NE.AND UP2, UPT, UR4, URZ, UPT ;  /* 0x000000ff0400728c */ /* 0x000fec000bf45270 */
[----:B------:R-:W-:Y:S05]  /*5f40*/  PLOP3.LUT P1, PT, PT, PT, UP2, 0x80, 0x8 ;  /* 0x000000000008781c */ /* 0x000fea0003f2f028 */
[----:B------:R-:W-:Y:S06]  /*5f50*/  @UP2 UPLOP3.LUT UP0, UPT, UPT, UPT, UP1, 0x80, 0x8 ;  /* 0x000000000008289c */ /* 0x000fec0003f0f010 */
[----:B------:R-:W-:Y:S01]  /*5f60*/  PLOP3.LUT P0, PT, PT, PT, UP0, 0x80, 0x8 ;  /* 0x000000000008781c */ /* 0x000fe20003f0f008 */
[----:B------:R-:W-:Y:S01]  /*5f70*/  @!UPT UIADD3 URZ, UPT, UPT, URZ, URZ, URZ ;  /* 0x000000fffffff290 */ /* 0x000fe2000fffe0ff */
[----:B------:R-:W-:Y:S11]  /*5f80*/  BRA.U !UP1, `(.L_x_100) ;  /* 0x00000001093c7547 */ /* 0x000ff6000b800000 */
[----:B------:R-:W-:Y:S01]  /*5f90*/  UISETP.NE.U32.AND UP0, UPT, UR56, URZ, UPT ;  /* 0x000000ff3800728c */ /* 0x000fe2000bf05070 */
[----:B-1----:R-:W-:Y:S01]  /*5fa0*/  HFMA2 R0, -RZ, RZ, 0, 5.9604644775390625e-08 ;  /* 0x00000001ff007431 */ /* 0x002fe200000001ff */
[----:B------:R-:W1:Y:S01]  /*5fb0*/  LDCU.64 UR8, c[0x0][0x358] ;  /* 0x00006b00ff0877ac */ /* 0x000e620008000a00 */
[----:B------:R-:W-:Y:S01]  /*5fc0*/  IMAD.MOV.U32 R45, RZ, RZ, 0x1 ;  /* 0x00000001ff2d7424 */ /* 0x000fe200078e00ff */
[----:B------:R-:W-:Y:S06]  /*5fd0*/  UISETP.NE.AND.EX UP0, UPT, UR57, URZ, UPT, UP0 ;  /* 0x000000ff3900728c */ /* 0x000fec000bf05300 */
        /* <DEDUP_REMOVED lines=9> */
[----:B--23--:R-:W-:Y:S02]  /*6070*/  @!P3 IMAD.U32 R27, RZ, RZ, UR4 ;  /* 0x00000004ff1bbe24 */ /* 0x00cfe4000f8e00ff */
.L_x_100:
[----:B------:R-:W-:Y:S05]  /*6080*/  @!P4 BRA `(.L_x_101) ;  /* 0x000000000024c947 */ /* 0x000fea0003800000 */
[----:B------:R-:W-:Y:S01]  /*6090*/  ISETP.NE.U32.AND P3, PT, R40, RZ, PT ;  /* 0x000000ff2800720c */ /* 0x000fe20003f65070 */
[----:B------:R-:W2:Y:S03]  /*60a0*/  LDCU.64 UR4, c[0x0][0x358] ;  /* 0x00006b00ff0477ac */ /* 0x000ea60008000a00 */
[----:B------:R-:W-:Y:S11]  /*60b0*/  ISETP.NE.AND.EX P3, PT, R41, RZ, PT, P3 ;  /* 0x000000ff2900720c */ /* 0x000ff60003f65330 */
[----:B------:R-:W-:Y:S02]  /*60c0*/  @!UPT UIADD3 URZ, UPT, UPT, URZ, URZ, URZ ;  /* 0x000000fffffff290 */ /* 0x000fe4000fffe0ff */
[----:B------:R-:W3:Y:S01]  /*60d0*/  @P3 LDC.64 R2, c[0x0][0x8a8] ;  /* 0x00022a00ff023b82 */ /* 0x000ee20000000a00 */
[----:B-1----:R-:W-:Y:S04]  /*60e0*/  @P3 IMAD R0, R42, UR36, RZ ;  /* 0x000000242a003c24 */ /* 0x002fe8000f8e02ff */
[----:B---3--:R-:W-:Y:S05]  /*60f0*/  @P3 IMAD.WIDE R2, R0, 0x4, R2 ;  /* 0x0000000400023825 */ /* 0x008fea00078e0202 */
[----:B--2--5:R2:W5:Y:S02]  /*6100*/  @P3 LDG.E R24, desc[UR4][R2.64] ;  /* 0x0000000402183981 */ /* 0x024564000c1e1900 */
[----:B--2---:R-:W3:Y:S02]  /*6110*/  @!P3 LDC R24, c[0x0][0x8a0] ;  /* 0x00022800ff18bb82 */ /* 0x004ee40000000800 */
.L_x_101:
[----:B-----5:R-:W-:Y:S01]  /*6120*/  FSETP.NEU.AND P3, PT, R27, RZ, PT ;  /* 0x000000ff1b00720b */ /* 0x020fe20003f6d000 */
[----:B------:R-:W-:Y:S01]  /*6130*/  IMAD.SHL.U32 R62, R44, 0x2, RZ ;  /* 0x000000022c3e7824 */ /* 0x000fe200078e00ff */
[----:B------:R-:W-:Y:S01]  /*6140*/  SEL R4, RZ, 0xffffffff, P2 ;  /* 0xffffffffff047807 */ /* 0x000fe20001000000 */
[----:B------:R-:W-:Y:S01]  /*6150*/  BSSY B1, `(.L_x_102) ;  /* 0x0000036000017945 */ /* 0x000fe20003800000 */
[----:B------:R-:W-:Y:S01]  /*6160*/  @P1 LOP3.LUT P2, RZ, R45, 0xff, RZ, 0xc0, !PT ;  /* 0x000000ff2dff1812 */ /* 0x000fe2000784c0ff */
[----:B------:R-:W-:Y:S01]  /*6170*/  VIADD R60, R62, UR44 ;  /* 0x0000002c3e3c7c36 */ /* 0x000fe20008000000 */
[----:B-1----:R-:W-:Y:S01]  /*6180*/  @P1 SEL R0, RZ, 0xffffffff, P3 ;  /* 0xffffffffff001807 */ /* 0x002fe20001800000 */
[----:B------:R-:W-:Y:S01]  /*6190*/  IMAD.MOV.U32 R63, RZ, RZ, 0x1 ;  /* 0x00000001ff3f7424 */ /* 0x000fe200078e00ff */
[----:B------:R-:W-:Y:S01]  /*61a0*/  LOP3.LUT R55, R55, 0x1, RZ, 0x3c, !PT ;  /* 0x0000000137377812 */ /* 0x000fe200078e3cff */
[----:B------:R-:W-:Y:S01]  /*61b0*/  IMAD.MOV.U32 R61, RZ, RZ, RZ ;  /* 0x000000ffff3d7224 */ /* 0x000fe200078e00ff */
[----:B------:R-:W-:Y:S02]  /*61c0*/  @P0 SEL R0, R4, R0, !P2 ;  /* 0x0000000004000207 */ /* 0x000fe40005000000 */
[----:B------:R-:W-:Y:S02]  /*61d0*/  CS2R R38, SRZ ;  /* 0x0000000000267805 */ /* 0x000fe4000001ff00 */
[----:B------:R-:W-:Y:S02]  /*61e0*/  LEA R26, R22, UR44, 0x3 ;  /* 0x0000002c161a7c11 */ /* 0x000fe4000f8e18ff */
[----:B------:R-:W-:Y:S02]  /*61f0*/  CS2R R36, SRZ ;  /* 0x0000000000247805 */ /* 0x000fe4000001ff00 */
[----:B------:R-:W-:Y:S02]  /*6200*/  @P1 LOP3.LUT R0, R0, 0x1, RZ, 0xc0, !PT ;  /* 0x0000000100001812 */ /* 0x000fe400078ec0ff */
[----:B------:R-:W-:Y:S02]  /*6210*/  CS2R R30, SRZ ;  /* 0x00000000001e7805 */ /* 0x000fe4000001ff00 */
[----:B------:R-:W-:Y:S02]  /*6220*/  SHF.L.U32 R2, R54, 0x1f, RZ ;  /* 0x0000001f36027819 */ /* 0x000fe400000006ff */
[----:B------:R-:W-:Y:S02]  /*6230*/  CS2R R28, SRZ ;  /* 0x00000000001c7805 */ /* 0x000fe4000001ff00 */
[----:B------:R-:W-:Y:S01]  /*6240*/  ISETP.NE.U32.OR P5, PT, R0, 0x1, !P1 ;  /* 0x000000010000780c */ /* 0x000fe20004fa5470 */
[----:B------:R-:W-:Y:S01]  /*6250*/  IMAD.IADD R59, R56, 0x1, R60 ;  /* 0x00000001383b7824 */ /* 0x000fe200078e023c */
[----:B------:R-:W-:Y:S02]  /*6260*/  PLOP3.LUT P2, PT, PT, PT, UP1, 0x80, 0x8 ;  /* 0x000000000008781c */ /* 0x000fe40003f4f018 */
[----:B------:R-:W-:Y:S02]  /*6270*/  LEA.HI R25, R22, R22, RZ, 0x1 ;  /* 0x0000001616197211 */ /* 0x000fe400078f08ff */
[----:B------:R-:W-:Y:S02]  /*6280*/  LOP3.LUT P4, R51, R45, 0xff, RZ, 0xc0, !PT ;  /* 0x000000ff2d337812 */ /* 0x000fe4000788c0ff */
[----:B------:R-:W-:Y:S02]  /*6290*/  SEL R3, RZ, 0xffffffff, P3 ;  /* 0xffffffffff037807 */ /* 0x000fe40001800000 */
[----:B------:R-:W-:Y:S03]  /*62a0*/  P2R R58, PR, RZ, 0x20 ;  /* 0x00000020ff3a7803 */ /* 0x000fe60000000000 */
[----:B------:R-:W-:Y:S02]  /*62b0*/  @P5 SHF.L.U32 R0, R55, 0x1f, RZ ;  /* 0x0000001f37005819 */ /* 0x000fe400000006ff */
[----:B------:R-:W-:Y:S02]  /*62c0*/  @P2 SEL R3, R4, R3, !P4 ;  /* 0x0000000304032207 */ /* 0x000fe40006000000 */
[----:B------:R1:W2:Y:S02]  /*62d0*/  @P5 SYNCS.PHASECHK.TRANS64.TRYWAIT P1, [UR44+0x80], R0 ;  /* 0x00008000ff0055a7 */ /* 0x0002a4000802112c */
[----:B------:R-:W-:Y:S04]  /*62e0*/  LOP3.LUT R3, R3, 0x1, RZ, 0xc0, !PT ;  /* 0x0000000103037812 */ /* 0x000fe800078ec0ff */
[----:B------:R-:W-:Y:S04]  /*62f0*/  ISETP.NE.U32.AND P2, PT, R3, 0x1, PT ;  /* 0x000000010300780c */ /* 0x000fe80003f45070 */
[----:B------:R-:W-:Y:S01]  /*6300*/  P2R R64, PR, RZ, 0x4 ;  /* 0x00000004ff407803 */ /* 0x000fe20000000000 */
[----:B------:R4:W3:Y:S01]  /*6310*/  SYNCS.PHASECHK.TRANS64.TRYWAIT P0, [R26+URZ+0xf0], R2 ;  /* 0x0000f0021a0075a7 */ /* 0x0008e200080011ff */
[C---:B-1----:R-:W-:Y:S01]  /*6320*/  IMAD.SHL.U32 R0, R25.reuse, 0x40, RZ ;  /* 0x0000004019007824 */ /* 0x042fe200078e00ff */
[----:B------:R-:W-:Y:S04]  /*6330*/  LOP3.LUT R25, R25, 0xffe, RZ, 0xc0, !PT ;  /* 0x00000ffe19197812 */ /* 0x000fe800078ec0ff */
[----:B------:R-:W-:Y:S01]  /*6340*/  LOP3.LUT R0, R0, 0xffffff80, RZ, 0xc0, !PT ;  /* 0xffffff8000007812 */ /* 0x000fe200078ec0ff */
[----:B------:R-:W-:Y:S04]  /*6350*/  IMAD.IADD R25, R22, 0x1, -R25 ;  /* 0x0000000116197824 */ /* 0x000fe800078e0a19 */
[----:B------:R-:W-:Y:S04]  /*6360*/  IMAD.IADD R0, R23, 0x1, R0 ;  /* 0x0000000117007824 */ /* 0x000fe800078e0200 */
[----:B------:R-:W-:Y:S01]  /*6370*/  IMAD R25, R25, 0x100000, R0 ;  /* 0x0010000019197824 */ /* 0x000fe200078e0200 */
[----:B--2---:R-:W-:Y:S01]  /*6380*/  @P5 SEL R63, RZ, 0x1, !P1 ;  /* 0x00000001ff3f5807 */ /* 0x004fe20004800000 */
[----:B----4-:R-:W-:Y:S06]  /*6390*/  @!P5 BRA `(.L_x_103) ;  /* 0x000000000044d947 */ /* 0x010fec0003800000 */
[----:B------:R-:W-:Y:S01]  /*63a0*/  IMAD.MOV.U32 R38, RZ, RZ, RZ ;  /* 0x000000ffff267224 */ /* 0x000fe200078e00ff */
[----:B------:R-:W-:Y:S01]  /*63b0*/  ISETP.NE.AND P1, PT, R63, RZ, PT ;  /* 0x000000ff3f00720c */ /* 0x000fe20003f25270 */
[----:B------:R-:W-:Y:S01]  /*63c0*/  BSSY B0, `(.L_x_104) ;  /* 0x0000008000007945 */ /* 0x000fe20003800000 */
[----:B------:R-:W-:Y:S02]  /*63d0*/  CS2R R30, SRZ ;  /* 0x00000000001e7805 */ /* 0x000fe4000001ff00 */
[----:B------:R-:W-:Y:S02]  /*63e0*/  CS2R R28, SRZ ;  /* 0x00000000001c7805 */ /* 0x000fe4000001ff00 */
[----:B------:R-:W-:Y:S07]  /*63f0*/  CS2R R36, SRZ ;  /* 0x0000000000247805 */ /* 0x000fee000001ff00 */
[----:B------:R-:W-:Y:S05]  /*6400*/  @P1 BRA `(.L_x_105) ;  /* 0x00000000000c1947 */ /* 0x000fea0003800000 */
[----:B------:R-:W-:Y:S04]  /*6410*/  SHF.L.U32 R3, R55, 0x1f, RZ ;  /* 0x0000001f37037819 */ /* 0x000fe800000006ff */
[----:B------:R-:W1:Y:S02]  /*6420*/  SYNCS.PHASECHK.TRANS64.TRYWAIT P1, [UR44+0x80], R3 ;  /* 0x00008003ff0075a7 */ /* 0x000e64000802112c */
[----:B-1----:R-:W-:Y:S05]  /*6430*/  @!P1 BRA `(.L_x_106) ;  /* 0x0000003000149947 */ /* 0x002fea0003800000 */
.L_x_105:
[----:B------:R-:W-:Y:S05]  /*6440*/  BSYNC B0 ;  /* 0x0000000000007941 */ /* 0x000fea0003800000 */
.L_x_104:
[----:B------:R-:W-:Y:S01]  /*6450*/  ISETP.NE.AND P1, PT, R64, RZ, PT ;  /* 0x000000ff4000720c */ /* 0x000fe20003f25270 */
[----:B------:R-:W-:Y:S11]  /*6460*/  HFMA2 R61, -RZ, RZ, 0, 5.9604644775390625e-08 ;  /* 0x00000001ff3d7431 */ /* 0x000ff600000001ff */
[----:B------:R-:W-:Y:S01]  /*6470*/  @!UPT UIADD3 URZ, UPT, UPT, URZ, URZ, URZ ;  /* 0x000000fffffff290 */ /* 0x000fe2000fffe0ff */
[----:B------:R-:W-:Y:S05]  /*6480*/  @P1 WARPSYNC.ALL ;  /* 0x0000000000001948 */ /* 0x000fea0003800000 */
[----:B------:R2:W4:Y:S04]  /*6490*/  @P1 LDSM.16.M88.4 R28, [R62+UR44+0x200] ;  /* 0x0002002c3e1c183b */ /* 0x0005280008000200 */
[----:B------:R2:W1:Y:S02]  /*64a0*/  @P1 LDSM.16.M88.4 R36, [R59+0x200] ;  /* 0x000200003b24183b */ /* 0x0004640000000200 */
.L_x_103:
[----:B------:R-:W-:Y:S05]  /*64b0*/  BSYNC B1 ;  /* 0x0000000000017941 */ /* 0x000fea0003800000 */
.L_x_102:
[----:B-1----:R-:W-:Y:S04]  /*64c0*/  SHF.R.U32.HI R0, RZ, 0x15, R25 ;  /* 0x00000015ff007819 */ /* 0x002fe80000011619 */
[----:B------:R-:W-:Y:S01]  /*64d0*/  LOP3.LUT P1, RZ, R0, 0x3, R46, 0x48, !PT ;  /* 0x0000000300ff7812 */ /* 0x000fe2000782482e */
[----:B------:R-:W-:Y:S01]  /*64e0*/  @!UPT UIADD3 URZ, UPT, UPT, URZ, URZ, URZ ;  /* 0x000000fffffff290 */ /* 0x000fe2000fffe0ff */
[----:B---3--:R-:W-:Y:S11]  /*64f0*/  @P0 BRA `(.L_x_107) ;  /* 0x0000000000080947 */ /* 0x008ff60003800000 */
[----:B------:R-:W1:Y:S02]  /*6500*/  SYNCS.PHASECHK.TRANS64.TRYWAIT P0, [R26+URZ+0xf0], R2 ;  /* 0x0000f0021a0075a7 */ /* 0x000e6400080011ff */
[----:B-1----:R-:W-:Y:S05]  /*6510*/  @!P0 BRA `(.L_x_108) ;  /* 0x0000002c00f48947 */ /* 0x002fea0003800000 */
.L_x_107:
[----:B------:R-:W-:Y:S05]  /*6520*/  @!P1 BRA `(.L_x_109) ;  /* 0x0000000000409947 */ /* 0x000fea0003800000 */
[----:B------:R-:W3:Y:S01]  /*6530*/  LDCU.64 UR8, c[0x4][0x70] ;  /* 0x01000e00ff0877ac */ /* 0x000ee20008000a00 */
[----:B------:R-:W-:Y:S01]  /*6540*/  MOV R3, 0x0 ;  /* 0x0000000000037802 */ /* 0x000fe20000000f00 */
[----:B------:R-:W-:Y:S02]  /*6550*/  HFMA2 R12, -RZ, RZ, 0, 5.9604644775390625e-08 ;  /* 0x00000001ff0c7431 */ /* 0x000fe400000001ff */
[----:B------:R-:W-:Y:S02]  /*6560*/  IMAD.MOV.U32 R8, RZ, RZ, 0x192 ;  /* 0x00000192ff087424 */ /* 0x000fe400078e00ff */
[----:B------:R-:W-:Y:S01]  /*6570*/  IMAD.MOV.U32 R13, RZ, RZ, RZ ;  /* 0x000000ffff0d7224 */ /* 0x000fe200078e00ff */
[----:B------:R-:W5:Y:S01]  /*6580*/  LDCU.64 UR6, c[0x4][0x78] ;  /* 0x01000f00ff0677ac */ /* 0x000f620008000a00 */
[----:B-1----:R-:W1:Y:S01]  /*6590*/  LDC.64 R2, c[0x4][R3] ;  /* 0x0100000003027b82 */ /* 0x002e620000000a00 */
[----:B------:R-:W2:Y:S01]  /*65a0*/  LDCU.64 UR4, c[0x4][0x10] ;  /* 0x01000200ff0477ac */ /* 0x000ea20008000a00 */
[----:B---3--:R-:W-:Y:S01]  /*65b0*/  MOV R5, UR9 ;  /* 0x0000000900057c02 */ /* 0x008fe20008000f00 */
[----:B------:R-:W-:Y:S01]  /*65c0*/  IMAD.U32 R4, RZ, RZ, UR8 ;  /* 0x00000008ff047e24 */ /* 0x000fe2000f8e00ff */
[----:B-----5:R-:W-:Y:S01]  /*65d0*/  MOV R7, UR7 ;  /* 0x0000000700077c02 */ /* 0x020fe20008000f00 */
[----:B------:R-:W-:Y:S01]  /*65e0*/  IMAD.U32 R6, RZ, RZ, UR6 ;  /* 0x00000006ff067e24 */ /* 0x000fe2000f8e00ff */
[----:B--2---:R-:W-:Y:S01]  /*65f0*/  MOV R11, UR5 ;  /* 0x00000005000b7c02 */ /* 0x004fe20008000f00 */
[----:B------:R-:W-:Y:S02]  /*6600*/  IMAD.U32 R10, RZ, RZ, UR4 ;  /* 0x00000004ff0a7e24 */ /* 0x000fe4000f8e00ff */
[----:B------:R-:W-:Y:S07]  /*6610*/  LEPC R20, `(.L_x_109) ;  /* 0x000000001014794e */ /* 0x000fee0000000000 */
[----:B-1--4-:R-:W-:Y:S05]  /*6620*/  CALL.ABS.NOINC R2 ;  /* 0x0000000002007343 */ /* 0x012fea0003c00000 */
.L_x_109:
[----:B------:R-:W-:Y:S05]  /*6630*/  WARPSYNC.ALL ;  /* 0x0000000000007948 */ /* 0x000fea0003800000 */
[----:B------:R-:W-:Y:S01]  /*6640*/  R2UR UR4, R25 ;  /* 0x00000000190472ca */ /* 0x000fe200000e0000 */
[--C-:B----4-:R-:W-:Y:S01]  /*6650*/  HADD2.F32 R3, -RZ, R28.reuse.H0_H0 ;  /* 0x2000001cff037230 */ /* 0x110fe20000004100 */
[----:B------:R-:W-:Y:S01]  /*6660*/  ISETP.NE.AND P0, PT, R57, RZ, PT ;  /* 0x000000ff3900720c */ /* 0x000fe20003f05270 */
[--C-:B------:R-:W-:Y:S01]  /*6670*/  HADD2.F32 R20, -RZ, R29.reuse.H0_H0 ;  /* 0x2000001dff147230 */ /* 0x100fe20000004100 */
[----:B------:R-:W-:Y:S01]  /*6680*/  BSSY.RECONVERGENT B0, `(.L_x_110) ;  /* 0x000004c000007945 */ /* 0x000fe20003800200 */
[----:B------:R-:W-:Y:S08]  /*6690*/  HADD2.F32 R21, -RZ, R29.H1_H1 ;  /* 0x3000001dff157230 */ /* 0x000ff00000004100 */
[----:B------:R-:W3:Y:S02]  /*66a0*/  LDTM.16dp256bit.x4 R4, tmem[UR4] ;  /* 0x00000004000479ee */ /* 0x000ee40008120000 */
[C---:B---3--:R-:W-:Y:S01]  /*66b0*/  FMUL R0, R24.reuse, R4 ;  /* 0x0000000418007220 */ /* 0x048fe20000400000 */
[----:B------:R-:W-:Y:S02]  /*66c0*/  HADD2.F32 R4, -RZ, R28.H1_H1 ;  /* 0x3000001cff047230 */ /* 0x000fe40000004100 */
[C---:B-1----:R-:W-:Y:S01]  /*66d0*/  FMUL R2, R24.reuse, R5 ;  /* 0x0000000518027220 */ /* 0x042fe20000400000 */
[C---:B------:R-:W-:Y:S01]  /*66e0*/  FMUL R7, R24.reuse, R7 ;  /* 0x0000000718077220 */ /* 0x040fe20000400000 */
[C---:B------:R-:W-:Y:S01]  /*66f0*/  FFMA R0, R27.reuse, R3, R0 ;  /* 0x000000031b007223 */ /* 0x040fe20000000000 */
[C---:B------:R-:W-:Y:S01]  /*6700*/  FMUL R3, R24.reuse, R6 ;  /* 0x0000000618037220 */ /* 0x040fe20000400000 */
[C---:B------:R-:W-:Y:S01]  /*6710*/  FFMA R2, R27.reuse, R4, R2 ;  /* 0x000000041b027223 */ /* 0x040fe20000000002 */
[C---:B------:R-:W-:Y:S01]  /*6720*/  FMUL R4, R24.reuse, R8 ;  /* 0x0000000818047220 */ /* 0x040fe20000400000 */
[C---:B------:R-:W-:Y:S01]  /*6730*/  FMUL R8, R24.reuse, R12 ;  /* 0x0000000c18087220 */ /* 0x040fe20000400000 */
[C---:B------:R-:W-:Y:S01]  /*6740*/  FFMA R3, R27.reuse, R20, R3 ;  /* 0x000000141b037223 */ /* 0x040fe20000000003 */
[----:B------:R-:W-:Y:S01]  /*6750*/  FMUL R12, R24, R16 ;  /* 0x00000010180c7220 */ /* 0x000fe20000400000 */
[--C-:B------:R-:W-:Y:S01]  /*6760*/  HADD2.F32 R16, -RZ, R30.reuse.H0_H0 ;  /* 0x2000001eff107230 */ /* 0x100fe20000004100 */
[----:B------:R-:W-:Y:S01]  /*6770*/  F2FP.F16.F32.PACK_AB R32, R2, R0 ;  /* 0x000000000220723e */ /* 0x000fe200000000ff */
[----:B------:R-:W-:Y:S02]  /*6780*/  HADD2.F32 R0, -RZ, R30.H1_H1 ;  /* 0x3000001eff007230 */ /* 0x000fe40000004100 */
[C---:B------:R-:W-:Y:S01]  /*6790*/  FFMA R7, R27.reuse, R21, R7 ;  /* 0x000000151b077223 */ /* 0x040fe20000000007 */
[C---:B------:R-:W-:Y:S01]  /*67a0*/  FMUL R5, R24.reuse, R9 ;  /* 0x0000000918057220 */ /* 0x040fe20000400000 */
[--C-:B------:R-:W-:Y:S02]  /*67b0*/  HADD2.F32 R2, -RZ, R31.reuse.H0_H0 ;  /* 0x2000001fff027230 */ /* 0x100fe40000004100 */
[C---:B------:R-:W-:Y:S01]  /*67c0*/  FFMA R4, R27.reuse, R16, R4 ;  /* 0x000000101b047223 */ /* 0x040fe20000000004 */
[C---:B------:R-:W-:Y:S01]  /*67d0*/  FMUL R6, R24.reuse, R10 ;  /* 0x0000000a18067220 */ /* 0x040fe20000400000 */
[C---:B------:R-:W-:Y:S01]  /*67e0*/  FFMA R5, R27.reuse, R0, R5 ;  /* 0x000000001b057223 */ /* 0x040fe20000000005 */
[----:B------:R-:W-:Y:S02]  /*67f0*/  HADD2.F32 R16, -RZ, R31.H1_H1 ;  /* 0x3000001fff107230 */ /* 0x000fe40000004100 */
[C---:B------:R-:W-:Y:S01]  /*6800*/  FMUL R11, R24.reuse, R11 ;  /* 0x0000000b180b7220 */ /* 0x040fe20000400000 */
[----:B------:R-:W-:Y:S01]  /*6810*/  FFMA R6, R27, R2, R6 ;  /* 0x000000021b067223 */ /* 0x000fe20000000006 */
[--C-:B------:R-:W-:Y:S01]  /*6820*/  HADD2.F32 R0, -RZ, R36.reuse.H0_H0 ;  /* 0x20000024ff007230 */ /* 0x100fe20000004100 */
[----:B------:R-:W-:Y:S01]  /*6830*/  F2FP.F16.F32.PACK_AB R33, R7, R3 ;  /* 0x000000030721723e */ /* 0x000fe200000000ff */
[----:B------:R-:W-:Y:S02]  /*6840*/  HADD2.F32 R2, -RZ, R36.H1_H1 ;  /* 0x30000024ff027230 */ /* 0x000fe40000004100 */
[C---:B------:R-:W-:Y:S01]  /*6850*/  FMUL R9, R24.reuse, R13 ;  /* 0x0000000d18097220 */ /* 0x040fe20000400000 */
[--C-:B------:R-:W-:Y:S02]  /*6860*/  HADD2.F32 R3, -RZ, R37.reuse.H0_H0 ;  /* 0x20000025ff037230 */ /* 0x100fe40000004100 */
[C---:B------:R-:W-:Y:S01]  /*6870*/  FMUL R10, R24.reuse, R14 ;  /* 0x0000000e180a7220 */ /* 0x040fe20000400000 */
[C---:B------:R-:W-:Y:S01]  /*6880*/  FFMA R11, R27.reuse, R16, R11 ;  /* 0x000000101b0b7223 */ /* 0x040fe2000000000b */
[C---:B------:R-:W-:Y:S01]  /*6890*/  FFMA R8, R27.reuse, R0, R8 ;  /* 0x000000001b087223 */ /* 0x040fe20000000008 */
[C---:B------:R-:W-:Y:S01]  /*68a0*/  FFMA R9, R27.reuse, R2, R9 ;  /* 0x000000021b097223 */ /* 0x040fe20000000009 */
[----:B------:R-:W-:Y:S02]  /*68b0*/  HADD2.F32 R0, -RZ, R37.H1_H1 ;  /* 0x30000025ff007230 */ /* 0x000fe40000004100 */
[----:B------:R-:W-:Y:S01]  /*68c0*/  FFMA R10, R27, R3, R10 ;  /* 0x000000031b0a7223 */ /* 0x000fe2000000000a */
[C---:B------:R-:W-:Y:S01]  /*68d0*/  FMUL R15, R24.reuse, R15 ;  /* 0x0000000f180f7220 */ /* 0x040fe20000400000 */
[--C-:B------:R-:W-:Y:S01]  /*68e0*/  HADD2.F32 R2, -RZ, R38.reuse.H0_H0 ;  /* 0x20000026ff027230 */ /* 0x100fe20000004100 */
[----:B------:R-:W-:Y:S01]  /*68f0*/  F2FP.F16.F32.PACK_AB R34, R5, R4 ;  /* 0x000000040522723e */ /* 0x000fe200000000ff */
[----:B------:R-:W-:Y:S02]  /*6900*/  HADD2.F32 R3, -RZ, R38.H1_H1 ;  /* 0x30000026ff037230 */ /* 0x000fe40000004100 */
[C---:B------:R-:W-:Y:S01]  /*6910*/  FMUL R13, R24.reuse, R17 ;  /* 0x00000011180d7220 */ /* 0x040fe20000400000 */
[--C-:B------:R-:W-:Y:S02]  /*6920*/  HADD2.F32 R4, -RZ, R39.reuse.H0_H0 ;  /* 0x20000027ff047230 */ /* 0x100fe40000004100 */
[C---:B------:R-:W-:Y:S01]  /*6930*/  FMUL R14, R24.reuse, R18 ;  /* 0x00000012180e7220 */ /* 0x040fe20000400000 */
[----:B------:R-:W-:Y:S02]  /*6940*/  HADD2.F32 R5, -RZ, R39.H1_H1 ;  /* 0x30000027ff057230 */ /* 0x000fe40000004100 */
[C---:B------:R-:W-:Y:S01]  /*6950*/  FFMA R15, R27.reuse, R0, R15 ;  /* 0x000000001b0f7223 */ /* 0x040fe2000000000f */
[----:B------:R-:W-:Y:S01]  /*6960*/  FMUL R19, R24, R19 ;  /* 0x0000001318137220 */ /* 0x000fe20000400000 */
[C---:B------:R-:W-:Y:S01]  /*6970*/  FFMA R12, R27.reuse, R2, R12 ;  /* 0x000000021b0c7223 */ /* 0x040fe2000000000c */
[C---:B------:R-:W-:Y:S01]  /*6980*/  FFMA R13, R27.reuse, R3, R13 ;  /* 0x000000031b0d7223 */ /* 0x040fe2000000000d */
[C---:B------:R-:W-:Y:S01]  /*6990*/  FFMA R14, R27.reuse, R4, R14 ;  /* 0x000000041b0e7223 */ /* 0x040fe2000000000e */
[----:B------:R-:W-:Y:S01]  /*69a0*/  FFMA R19, R27, R5, R19 ;  /* 0x000000051b137223 */ /* 0x000fe20000000013 */
[----:B------:R-:W-:Y:S02]  /*69b0*/  F2FP.F16.F32.PACK_AB R35, R11, R6 ;  /* 0x000000060b23723e */ /* 0x000fe400000000ff */
[----:B------:R-:W-:Y:S02]  /*69c0*/  F2FP.F16.F32.PACK_AB R8, R9, R8 ;  /* 0x000000080908723e */ /* 0x000fe400000000ff */
[----:B------:R-:W-:Y:S01]  /*69d0*/  F2FP.F16.F32.PACK_AB R9, R15, R10 ;  /* 0x0000000a0f09723e */ /* 0x000fe200000000ff */
[----:B------:R1:W-:Y:S01]  /*69e0*/  STSM.16.M88.4 [R60+0x200], R32 ;  /* 0x000200203c007844 */ /* 0x0003e20000000200 */
[----:B------:R-:W-:Y:S02]  /*69f0*/  F2FP.F16.F32.PACK_AB R10, R13, R12 ;  /* 0x0000000c0d0a723e */ /* 0x000fe400000000ff */
[----:B------:R-:W-:Y:S05]  /*6a00*/  F2FP.F16.F32.PACK_AB R11, R19, R14 ;  /* 0x0000000e130b723e */ /* 0x000fea00000000ff */
[----:B------:R1:W-:Y:S01]  /*6a10*/  STSM.16.M88.4 [R59+0x200], R8 ;  /* 0x000200083b007844 */ /* 0x0003e20000000200 */
[----:B------:R-:W-:Y:S01]  /*6a20*/  @!PT LDS RZ, [RZ] ;  /* 0x00000000fffff984 */ /* 0x000fe20000000800 */
[----:B------:R-:W-:Y:S01]  /*6a30*/  @!PT LDS RZ, [RZ] ;  /* 0x00000000fffff984 */ /* 0x000fe20000000800 */
[----:B------:R-:W-:Y:S01]  /*6a40*/  @!PT LDS RZ, [RZ] ;  /* 0x00000000fffff984 */ /* 0x000fe20000000800 */
[----:B------:R-:W-:Y:S01]  /*6a50*/  @!PT LDS RZ, [RZ] ;  /* 0x00000000fffff984 */ /* 0x000fe20000000800 */
[----:B------:R3:W-:Y:S07]  /*6a60*/  MEMBAR.ALL.CTA ;  /* 0x0000000000007992 */ /* 0x0007ee0000008000 */
[----:B---3--:R-:W3:Y:S02]  /*6a70*/  FENCE.VIEW.ASYNC.S ;  /* 0x00000000000073c6 */ /* 0x008ee40000000000 */
[----:B---3--:R-:W-:Y:S06]  /*6a80*/  BAR.SYNC.DEFER_BLOCKING 0x1, 0x80 ;  /* 0x0042000000007b1d */ /* 0x008fec0000010000 */
[----:B------:R-:W-:Y:S05]  /*6a90*/  @P0 BRA `(.L_x_111) ;  /* 0x0000000000280947 */ /* 0x000fea0003800000 */
[----:B------:R-:W3:Y:S01]  /*6aa0*/  LDCU.64 UR6, c[0x0][0x348] ;  /* 0x00006900ff0677ac */ /* 0x000ee20008000a00 */
[----:B------:R-:W-:Y:S01]  /*6ab0*/  UIADD3 UR4, UPT, UPT, UR44, 0x200, URZ ;  /* 0x000002002c047890 */ /* 0x000fe2000fffe0ff */
[----:B------:R-:W-:Y:S05]  /*6ac0*/  UMOV UR51, UR36 ;  /* 0x0000002400337c82 */ /* 0x000fea0008000000 */
[----:B------:R-:W-:Y:S04]  /*6ad0*/  MOV R50, UR4 ;  /* 0x0000000400327c02 */ /* 0x000fe80008000f00 */
[----:B------:R-:W-:Y:S01]  /*6ae0*/  R2UR UR48, R50 ;  /* 0x00000000323072ca */ /* 0x000fe200000e0000 */
[----:B---3--:R-:W-:Y:S04]  /*6af0*/  UIADD3 UR4, UP0, UPT, UR6, 0x680, URZ ;  /* 0x0000068006047890 */ /* 0x008fe8000ff1e0ff */
[----:B------:R-:W-:Y:S09]  /*6b00*/  UIADD3.X UR5, UPT, UPT, URZ, UR7, URZ, UP0, !UPT ;  /* 0x00000007ff057290 */ /* 0x000ff200087fe4ff */
[----:B------:R3:W-:Y:S01]  /*6b10*/  UTMASTG.3D [UR48], [UR4] ;  /* 0x00000030040073b5 */ /* 0x0007e20008010000 */
[----:B------:R0:W-:Y:S01]  /*6b20*/  UTMACMDFLUSH ;  /* 0x00000000000079b7 */ /* 0x0001e20000000000 */
[----:B---3--:R-:W-:Y:S04]  /*6b30*/  DEPBAR.LE SB0, 0x1 ;  /* 0x000080400000791a */ /* 0x008fe80000000000 */
.L_x_111:
[----:B------:R-:W-:Y:S05]  /*6b40*/  BSYNC.RECONVERGENT B0 ;  /* 0x0000000000007941 */ /* 0x000fea0003800200 */
.L_x_110:
[----:B------:R-:W-:Y:S01]  /*6b50*/  BAR.SYNC.DEFER_BLOCKING 0x1, 0x80 ;  /* 0x0042000000007b1d */ /* 0x000fe20000010000 */
[----:B------:R-:W-:Y:S01]  /*6b60*/  ISETP.NE.AND P1, PT, R58, RZ, PT ;  /* 0x000000ff3a00720c */ /* 0x000fe20003f25270 */
[----:B------:R-:W-:Y:S01]  /*6b70*/  UISETP.NE.AND UP0, UPT, UR47, URZ, UPT ;  /* 0x000000ff2f00728c */ /* 0x000fe2000bf05270 */
[----:B------:R-:W-:Y:S11]  /*6b80*/  LEA R4, R61, UR44, 0x3 ;  /* 0x0000002c3d047c11 */ /* 0x000ff6000f8e18ff */
[----:B------:R-:W-:Y:S01]  /*6b90*/  @P1 SHF.L.U32 R3, R55, 0x1f, RZ ;  /* 0x0000001f37031819 */ /* 0x000fe200000006ff */
[----:B------:R-:W-:Y:S06]  /*6ba0*/  BRA.U !UP0, `(.L_x_112) ;  /* 0x0000000108247547 */ /* 0x000fec000b800000 */
[----:B------:R-:W3:Y:S01]  /*6bb0*/  S2R R0, SR_CgaCtaId ;  /* 0x0000000000007919 */ /* 0x000ee20000008800 */
[----:B------:R-:W-:Y:S01]  /*6bc0*/  IMAD.U32 R2, RZ, RZ, UR46 ;  /* 0x0000002eff027e24 */ /* 0x000fe2000f8e00ff */
[----:B------:R-:W-:Y:S04]  /*6bd0*/  UIADD3 UR4, UPT, UPT, UR46, 0x1, URZ ;  /* 0x000000012e047890 */ /* 0x000fe8000fffe0ff */
[----:B------:R-:W-:Y:S01]  /*6be0*/  @P1 LEA R2, R2, UR44, 0x3 ;  /* 0x0000002c02021c11 */ /* 0x000fe2000f8e18ff */
[----:B------:R-:W-:Y:S04]  /*6bf0*/  UISETP.NE.AND UP0, UPT, UR4, 0x4, UPT ;  /* 0x000000040400788c */ /* 0x000fe8000bf05270 */
[----:B------:R-:W-:Y:S01]  /*6c00*/  @P1 VIADD R2, R2, 0xa0 ;  /* 0x000000a002021836 */ /* 0x000fe20000000000 */
[----:B------:R-:W-:Y:S04]  /*6c10*/  USEL UR46, UR4, URZ, UP0 ;  /* 0x000000ff042e7287 */ /* 0x000fe80008000000 */
[----:B---3--:R-:W-:Y:S04]  /*6c20*/  @P1 PRMT R0, R0, 0x654, R2 ;  /* 0x0000065400001816 */ /* 0x008fe80000000002 */
[----:B------:R3:W-:Y:S04]  /*6c30*/  @P1 SYNCS.ARRIVE.TRANS64.RED.A1T0 RZ, [R0+URZ], RZ ;  /* 0x000000ff00ff19a7 */ /* 0x0007e800081004ff */
.L_x_112:
[----:B------:R-:W4:Y:S01]  /*6c40*/  @P1 SYNCS.PHASECHK.TRANS64.TRYWAIT P0, [R4+URZ+0x80], R3 ;  /* 0x00008003040015a7 */ /* 0x000f2200080011ff */
[----:B------:R-:W-:Y:S01]  /*6c50*/  BSSY B1, `(.L_x_113) ;  /* 0x0000013000017945 */ /* 0x000fe20003800000 */
[----:B----4-:R-:W-:Y:S03]  /*6c60*/  @P1 SEL R63, RZ, 0x1, !P0 ;  /* 0x00000001ff3f1807 */ /* 0x010fe60004000000 */
[----:B------:R-:W-:Y:S05]  /*6c70*/  @!P1 BRA `(.L_x_114) ;  /* 0x0000000000409947 */ /* 0x000fea0003800000 */
[----:B------:R-:W-:Y:S01]  /*6c80*/  ISETP.NE.AND P1, PT, R64, RZ, PT ;  /* 0x000000ff4000720c */ /* 0x000fe20003f25270 */
[----:B------:R-:W-:Y:S01]  /*6c90*/  BSSY B0, `(.L_x_115) ;  /* 0x0000009000007945 */ /* 0x000fe20003800000 */
[----:B------:R-:W-:Y:S11]  /*6ca0*/  ISETP.NE.AND P0, PT, R63, RZ, PT ;  /* 0x000000ff3f00720c */ /* 0x000ff60003f05270 */
[----:B------:R-:W-:Y:S05]  /*6cb0*/  @P1 IMAD R3, R61, 0x1000, R62 ;  /* 0x000010003d031824 */ /* 0x000fea00078e023e */
[----:B------:R-:W-:Y:S05]  /*6cc0*/  @P1 IADD3 R2, PT, PT, R3, UR44, RZ ;  /* 0x0000002c03021c10 */ /* 0x000fea000fffe0ff */
[----:B------:R-:W-:Y:S01]  /*6cd0*/  @P1 IMAD.IADD R2, R56, 0x1, R2 ;  /* 0x0000000138021824 */ /* 0x000fe200078e0202 */
[----:B------:R-:W-:Y:S06]  /*6ce0*/  @P0 BRA `(.L_x_116) ;  /* 0x00000000000c0947 */ /* 0x000fec0003800000 */
[----:B---3--:R-:W-:Y:S04]  /*6cf0*/  SHF.L.U32 R0, R55, 0x1f, RZ ;  /* 0x0000001f37007819 */ /* 0x008fe800000006ff */
[----:B------:R-:W3:Y:S02]  /*6d00*/  SYNCS.PHASECHK.TRANS64.TRYWAIT P0, [R4+URZ+0x80], R0 ;  /* 0x00008000040075a7 */ /* 0x000ee400080011ff */
[----:B---3--:R-:W-:Y:S05]  /*6d10*/  @!P0 BRA `(.L_x_117) ;  /* 0x0000002800088947 */ /* 0x008fea0003800000 */
.L_x_116:
[----:B------:R-:W-:Y:S05]  /*6d20*/  BSYNC B0 ;  /* 0x0000000000007941 */ /* 0x000fea0003800000 */
.L_x_115:
[----:B------:R-:W-:Y:S02]  /*6d30*/  ISETP.NE.AND P0, PT, R64, RZ, PT ;  /* 0x000000ff4000720c */ /* 0x000fe40003f05270 */
[----:B------:R-:W-:Y:S11]  /*6d40*/  IADD3 R61, PT, PT, R61, 0x1, RZ ;  /* 0x000000013d3d7810 */ /* 0x000ff60007ffe0ff */
[----:B------:R-:W-:Y:S05]  /*6d50*/  @P0 WARPSYNC.ALL ;  /* 0x0000000000000948 */ /* 0x000fea0003800000 */
[----:B------:R4:W1:Y:S04]  /*6d60*/  @P0 LDSM.16.M88.4 R28, [R3+UR44+0x200] ;  /* 0x0002002c031c083b */ /* 0x0008680008000200 */
[----:B------:R4:W1:Y:S02]  /*6d70*/  @P0 LDSM.16.M88.4 R36, [R2+0x200] ;  /* 0x000200000224083b */ /* 0x0008640000000200 */
.L_x_114:
[----:B------:R-:W-:Y:S05]  /*6d80*/  BSYNC B1 ;  /* 0x0000000000017941 */ /* 0x000fea0003800000 */
.L_x_113:
[----:B---3--:R-:W-:Y:S05]  /*6d90*/  VIADD R0, R25, 0x20 ;  /* 0x0000002019007836 */ /* 0x008fea0000000000 */
[----:B------:R-:W-:Y:S04]  /*6da0*/  SHF.R.U32.HI R0, RZ, 0x15, R0 ;  /* 0x00000015ff007819 */ /* 0x000fe80000011600 */
[----:B------:R-:W-:Y:S11]  /*6db0*/  LOP3.LUT P0, RZ, R0, 0x3, R46, 0x48, !PT ;  /* 0x0000000300ff7812 */ /* 0x000ff6000780482e */
[----:B------:R-:W-:Y:S02]  /*6dc0*/  @!UPT UIADD3 URZ, UPT, UPT, URZ, URZ, URZ ;  /* 0x000000fffffff290 */ /* 0x000fe4000fffe0ff */
[----:B------:R-:W-:Y:S05]  /*6dd0*/  @!P0 BRA `(.L_x_118) ;  /* 0x0000000000408947 */ /* 0x000fea0003800000 */
[----:B------:R-:W3:Y:S01]  /*6de0*/  LDCU.64 UR8, c[0x4][0x70] ;  /* 0x01000e00ff0877ac */ /* 0x000ee20008000a00 */
[----:B----4-:R-:W-:Y:S01]  /*6df0*/  MOV R3, 0x0 ;  /* 0x0000000000037802 */ /* 0x010fe20000000f00 */
[----:B------:R-:W-:Y:S02]  /*6e00*/  HFMA2 R12, -RZ, RZ, 0, 5.9604644775390625e-08 ;  /* 0x00000001ff0c7431 */ /* 0x000fe400000001ff */
[----:B-1----:R-:W-:Y:S02]  /*6e10*/  IMAD.MOV.U32 R8, RZ, RZ, 0x192 ;  /* 0x00000192ff087424 */ /* 0x002fe400078e00ff */
[----:B------:R-:W-:Y:S01]  /*6e20*/  IMAD.MOV.U32 R13, RZ, RZ, RZ ;  /* 0x000000ffff0d7224 */ /* 0x000fe200078e00ff */
[----:B------:R-:W1:Y:S01]  /*6e30*/  LDCU.64 UR6, c[0x4][0x78] ;  /* 0x01000f00ff0677ac */ /* 0x000e620008000a00 */
[----:B------:R-:W4:Y:S01]  /*6e40*/  LDC.64 R2, c[0x4][R3] ;  /* 0x0100000003027b82 */ /* 0x000f220000000a00 */
[----:B------:R-:W5:Y:S01]  /*6e50*/  LDCU.64 UR4, c[0x4][0x10] ;  /* 0x01000200ff0477ac */ /* 0x000f620008000a00 */
[----:B---3--:R-:W-:Y:S01]  /*6e60*/  MOV R5, UR9 ;  /* 0x0000000900057c02 */ /* 0x008fe20008000f00 */
[----:B------:R-:W-:Y:S01]  /*6e70*/  IMAD.U32 R4, RZ, RZ, UR8 ;  /* 0x00000008ff047e24 */ /* 0x000fe2000f8e00ff */
[----:B-1----:R-:W-:Y:S01]  /*6e80*/  MOV R7, UR7 ;  /* 0x0000000700077c02 */ /* 0x002fe20008000f00 */
[----:B------:R-:W-:Y:S01]  /*6e90*/  IMAD.U32 R6, RZ, RZ, UR6 ;  /* 0x00000006ff067e24 */ /* 0x000fe2000f8e00ff */
[----:B-----5:R-:W-:Y:S01]  /*6ea0*/  MOV R11, UR5 ;  /* 0x00000005000b7c02 */ /* 0x020fe20008000f00 */
[----:B------:R-:W-:Y:S02]  /*6eb0*/  IMAD.U32 R10, RZ, RZ, UR4 ;  /* 0x00000004ff0a7e24 */ /* 0x000fe4000f8e00ff */
[----:B------:R-:W-:Y:S07]  /*6ec0*/  LEPC R20, `(.L_x_118) ;  /* 0x000000001014794e */ /* 0x000fee0000000000 */
[----:B--2-4-:R-:W-:Y:S05]  /*6ed0*/  CALL.ABS.NOINC R2 ;  /* 0x0000000002007343 */ /* 0x014fea0003c00000 */
.L_x_118:
[----:B------:R-:W-:Y:S01]  /*6ee0*/  ISETP.NE.AND P6, PT, R58, RZ, PT ;  /* 0x000000ff3a00720c */ /* 0x000fe20003fc5270 */
[----:B------:R-:W-:Y:S05]  /*6ef0*/  WARPSYNC.ALL ;  /* 0x0000000000007948 */ /* 0x000fea0003800000 */
[----:B------:R-:W-:Y:S01]  /*6f00*/  R2UR UR4, R25 ;  /* 0x00000000190472ca */ /* 0x000fe200000e0000 */
[--C-:B-1--4-:R-:W-:Y:S01]  /*6f10*/  HADD2.F32 R3, -RZ, R28.reuse.H0_H0 ;  /* 0x2000001cff037230 */ /* 0x112fe20000004100 */
[----:B------:R-:W1:Y:S01]  /*6f20*/  S2R R65, SR_CgaCtaId ;  /* 0x0000000000417919 */ /* 0x000e620000008800 */
[--C-:B------:R-:W-:Y:S01]  /*6f30*/  HADD2.F32 R20, -RZ, R29.reuse.H0_H0 ;  /* 0x2000001dff147230 */ /* 0x100fe20000004100 */
[----:B------:R-:W-:Y:S01]  /*6f40*/  ISETP.NE.AND P0, PT, R57, RZ, PT ;  /* 0x000000ff3900720c */ /* 0x000fe20003f05270 */
[----:B------:R-:W-:Y:S01]  /*6f50*/  HADD2.F32 R21, -RZ, R29.H1_H1 ;  /* 0x3000001dff157230 */ /* 0x000fe20000004100 */
[----:B------:R-:W-:Y:S07]  /*6f60*/  BSSY.RECONVERGENT B0, `(.L_x_119) ;  /* 0x0000051000007945 */ /* 0x000fee0003800200 */
[----:B------:R-:W3:Y:S02]  /*6f70*/  LDTM.16dp256bit.x4 R4, tmem[UR4+0x20] ;  /* 0x00002004000479ee */ /* 0x000ee40008120000 */
[C---:B---3--:R-:W-:Y:S01]  /*6f80*/  FMUL R0, R24.reuse, R4 ;  /* 0x0000000418007220 */ /* 0x048fe20000400000 */
[----:B------:R-:W-:Y:S02]  /*6f90*/  HADD2.F32 R4, -RZ, R28.H1_H1 ;  /* 0x3000001cff047230 */ /* 0x000fe40000004100 */
[C---:B------:R-:W-:Y:S01]  /*6fa0*/  FMUL R2, R24.reuse, R5 ;  /* 0x0000000518027220 */ /* 0x040fe20000400000 */
[C---:B------:R-:W-:Y:S01]  /*6fb0*/  FMUL R7, R24.reuse, R7 ;  /* 0x0000000718077220 */ /* 0x040fe20000400000 */
[C---:B------:R-:W-:Y:S01]  /*6fc0*/  FFMA R0, R27.reuse, R3, R0 ;  /* 0x000000031b007223 */ /* 0x040fe20000000000 */
[C---:B------:R-:W-:Y:S01]  /*6fd0*/  FMUL R3, R24.reuse, R6 ;  /* 0x0000000618037220 */ /* 0x040fe20000400000 */
[C---:B------:R-:W-:Y:S01]  /*6fe0*/  FFMA R2, R27.reuse, R4, R2 ;  /* 0x000000041b027223 */ /* 0x040fe20000000002 */
[C---:B------:R-:W-:Y:S01]  /*6ff0*/  FMUL R4, R24.reuse, R8 ;  /* 0x0000000818047220 */ /* 0x040fe20000400000 */
[----:B------:R-:W-:Y:S01]  /*7000*/  FMUL R8, R24, R12 ;  /* 0x0000000c18087220 */ /* 0x000fe20000400000 */
[C---:B------:R-:W-:Y:S01]  /*7010*/  FFMA R3, R27.reuse, R20, R3 ;  /* 0x000000141b037223 */ /* 0x040fe20000000003 */
[----:B------:R-:W-:Y:S01]  /*7020*/  FFMA R7, R27, R21, R7 ;  /* 0x000000151b077223 */ /* 0x000fe20000000007 */
[----:B------:R-:W-:Y:S01]  /*7030*/  F2FP.F16.F32.PACK_AB R32, R2, R0 ;  /* 0x000000000220723e */ /* 0x000fe200000000ff */
[C---:B------:R-:W-:Y:S01]  /*7040*/  FMUL R12, R24.reuse, R16 ;  /* 0x00000010180c7220 */ /* 0x040fe20000400000 */
[--C-:B------:R-:W-:Y:S02]  /*7050*/  HADD2.F32 R16, -RZ, R30.reuse.H0_H0 ;  /* 0x2000001eff107230 */ /* 0x100fe40000004100 */
[C---:B------:R-:W-:Y:S01]  /*7060*/  FMUL R5, R24.reuse, R9 ;  /* 0x0000000918057220 */ /* 0x040fe20000400000 */
[----:B------:R-:W-:Y:S01]  /*7070*/  F2FP.F16.F32.PACK_AB R33, R7, R3 ;  /* 0x000000030721723e */ /* 0x000fe200000000ff */
[----:B------:R-:W-:Y:S02]  /*7080*/  HADD2.F32 R0, -RZ, R30.H1_H1 ;  /* 0x3000001eff007230 */ /* 0x000fe40000004100 */
[C---:B------:R-:W-:Y:S01]  /*7090*/  FMUL R6, R24.reuse, R10 ;  /* 0x0000000a18067220 */ /* 0x040fe20000400000 */
[--C-:B------:R-:W-:Y:S02]  /*70a0*/  HADD2.F32 R2, -RZ, R31.reuse.H0_H0 ;  /* 0x2000001fff027230 */ /* 0x100fe40000004100 */
[C---:B------:R-:W-:Y:S01]  /*70b0*/  FMUL R11, R24.reuse, R11 ;  /* 0x0000000b180b7220 */ /* 0x040fe20000400000 */
[----:B------:R-:W-:Y:S02]  /*70c0*/  HADD2.F32 R3, -RZ, R31.H1_H1 ;  /* 0x3000001fff037230 */ /* 0x000fe40000004100 */
[C---:B------:R-:W-:Y:S01]  /*70d0*/  FFMA R4, R27.reuse, R16, R4 ;  /* 0x000000101b047223 */ /* 0x040fe20000000004 */
[C---:B------:R-:W-:Y:S01]  /*70e0*/  FFMA R5, R27.reuse, R0, R5 ;  /* 0x000000001b057223 */ /* 0x040fe20000000005 */
[C---:B------:R-:W-:Y:S01]  /*70f0*/  FFMA R6, R27.reuse, R2, R6 ;  /* 0x000000021b067223 */ /* 0x040fe20000000006 */
[--C-:B------:R-:W-:Y:S02]  /*7100*/  HADD2.F32 R0, -RZ, R36.reuse.H0_H0 ;  /* 0x20000024ff007230 */ /* 0x100fe40000004100 */
[----:B------:R-:W-:Y:S01]  /*7110*/  FFMA R11, R27, R3, R11 ;  /* 0x000000031b0b7223 */ /* 0x000fe2000000000b */
[----:B------:R-:W-:Y:S01]  /*7120*/  HADD2.F32 R2, -RZ, R36.H1_H1 ;  /* 0x30000024ff027230 */ /* 0x000fe20000004100 */
[----:B------:R-:W-:Y:S01]  /*7130*/  F2FP.F16.F32.PACK_AB R34, R5, R4 ;  /* 0x000000040522723e */ /* 0x000fe200000000ff */
[C---:B------:R-:W-:Y:S01]  /*7140*/  FMUL R9, R24.reuse, R13 ;  /* 0x0000000d18097220 */ /* 0x040fe20000400000 */
[--C-:B------:R-:W-:Y:S01]  /*7150*/  HADD2.F32 R3, -RZ, R37.reuse.H0_H0 ;  /* 0x20000025ff037230 */ /* 0x100fe20000004100 */
[----:B------:R-:W-:Y:S01]  /*7160*/  F2FP.F16.F32.PACK_AB R35, R11, R6 ;  /* 0x000000060b23723e */ /* 0x000fe200000000ff */
[C---:B------:R-:W-:Y:S01]  /*7170*/  FMUL R10, R24.reuse, R14 ;  /* 0x0000000e180a7220 */ /* 0x040fe20000400000 */
[C---:B------:R-:W-:Y:S01]  /*7180*/  FFMA R8, R27.reuse, R0, R8 ;  /* 0x000000001b087223 */ /* 0x040fe20000000008 */
[C---:B------:R-:W-:Y:S01]  /*7190*/  FFMA R9, R27.reuse, R2, R9 ;  /* 0x000000021b097223 */ /* 0x040fe20000000009 */
[----:B------:R-:W-:Y:S01]  /*71a0*/  HADD2.F32 R0, -RZ, R37.H1_H1 ;  /* 0x30000025ff007230 */ /* 0x000fe20000004100 */
[----:B------:R3:W-:Y:S01]  /*71b0*/  STSM.16.M88.4 [R60+0x1200], R32 ;  /* 0x001200203c007844 */ /* 0x0007e20000000200 */
[----:B------:R-:W-:Y:S01]  /*71c0*/  FFMA R10, R27, R3, R10 ;  /* 0x000000031b0a7223 */ /* 0x000fe2000000000a */
[C---:B------:R-:W-:Y:S01]  /*71d0*/  FMUL R15, R24.reuse, R15 ;  /* 0x0000000f180f7220 */ /* 0x040fe20000400000 */
[----:B------:R-:W-:Y:S01]  /*71e0*/  F2FP.F16.F32.PACK_AB R8, R9, R8 ;  /* 0x000000080908723e */ /* 0x000fe200000000ff */
[--C-:B------:R-:W-:Y:S02]  /*71f0*/  HADD2.F32 R2, -RZ, R38.reuse.H0_H0 ;  /* 0x20000026ff027230 */ /* 0x100fe40000004100 */
[C---:B------:R-:W-:Y:S01]  /*7200*/  FMUL R13, R24.reuse, R17 ;  /* 0x00000011180d7220 */ /* 0x040fe20000400000 */
[----:B------:R-:W-:Y:S02]  /*7210*/  HADD2.F32 R3, -RZ, R38.H1_H1 ;  /* 0x30000026ff037230 */ /* 0x000fe40000004100 */
[C---:B------:R-:W-:Y:S01]  /*7220*/  FMUL R14, R24.reuse, R18 ;  /* 0x00000012180e7220 */ /* 0x040fe20000400000 */
[--C-:B------:R-:W-:Y:S02]  /*7230*/  HADD2.F32 R4, -RZ, R39.reuse.H0_H0 ;  /* 0x20000027ff047230 */ /* 0x100fe40000004100 */
[C---:B------:R-:W-:Y:S01]  /*7240*/  FFMA R15, R27.reuse, R0, R15 ;  /* 0x000000001b0f7223 */ /* 0x040fe2000000000f */
[----:B------:R-:W-:Y:S01]  /*7250*/  MOV R0, UR46 ;  /* 0x0000002e00007c02 */ /* 0x000fe20008000f00 */
[----:B------:R-:W-:Y:S02]  /*7260*/  HADD2.F32 R5, -RZ, R39.H1_H1 ;  /* 0x30000027ff057230 */ /* 0x000fe40000004100 */
[----:B------:R-:W-:Y:S01]  /*7270*/  FMUL R19, R24, R19 ;  /* 0x0000001318137220 */ /* 0x000fe20000400000 */
[C---:B------:R-:W-:Y:S01]  /*7280*/  FFMA R12, R27.reuse, R2, R12 ;  /* 0x000000021b0c7223 */ /* 0x040fe2000000000c */
[C---:B------:R-:W-:Y:S01]  /*7290*/  FFMA R13, R27.reuse, R3, R13 ;  /* 0x000000031b0d7223 */ /* 0x040fe2000000000d */
[C---:B------:R-:W-:Y:S01]  /*72a0*/  FFMA R14, R27.reuse, R4, R14 ;  /* 0x000000041b0e7223 */ /* 0x040fe2000000000e */
[----:B------:R-:W-:Y:S01]  /*72b0*/  FFMA R19, R27, R5, R19 ;  /* 0x000000051b137223 */ /* 0x000fe20000000013 */
[----:B------:R-:W-:Y:S02]  /*72c0*/  F2FP.F16.F32.PACK_AB R9, R15, R10 ;  /* 0x0000000a0f09723e */ /* 0x000fe400000000ff */
[----:B------:R-:W-:Y:S02]  /*72d0*/  F2FP.F16.F32.PACK_AB R10, R13, R12 ;  /* 0x0000000c0d0a723e */ /* 0x000fe400000000ff */
[----:B------:R-:W-:Y:S02]  /*72e0*/  F2FP.F16.F32.PACK_AB R11, R19, R14 ;  /* 0x0000000e130b723e */ /* 0x000fe400000000ff */
[----:B------:R-:W-:Y:S02]  /*72f0*/  @P6 LEA R0, R0, UR44, 0x3 ;  /* 0x0000002c00006c11 */ /* 0x000fe4000f8e18ff */
[----:B------:R-:W-:Y:S01]  /*7300*/  LEA R2, R61, UR44, 0x3 ;  /* 0x0000002c3d027c11 */ /* 0x000fe2000f8e18ff */
[----:B------:R3:W-:Y:S01]  /*7310*/  STSM.16.M88.4 [R59+0x1200], R8 ;  /* 0x001200083b007844 */ /* 0x0007e20000000200 */
[----:B------:R-:W-:Y:S02]  /*7320*/  @P6 IADD3 R0, PT, PT, R0, 0xa0, RZ ;  /* 0x000000a000006810 */ /* 0x000fe40007ffe0ff */
[----:B------:R-:W-:Y:S01]  /*7330*/  @P6 SHF.L.U32 R3, R55, 0x1f, RZ ;  /* 0x0000001f37036819 */ /* 0x000fe200000006ff */
[----:B------:R-:W-:Y:S01]  /*7340*/  @!PT LDS RZ, [RZ] ;  /* 0x00000000fffff984 */ /* 0x000fe20000000800 */
[----:B------:R-:W-:Y:S01]  /*7350*/  @!PT LDS RZ, [RZ] ;  /* 0x00000000fffff984 */ /* 0x000fe20000000800 */
[----:B------:R-:W-:Y:S01]  /*7360*/  @!PT LDS RZ, [RZ] ;  /* 0x00000000fffff984 */ /* 0x000fe20000000800 */
[----:B------:R-:W-:Y:S01]  /*7370*/  @!PT LDS RZ, [RZ] ;  /* 0x00000000fffff984 */ /* 0x000fe20000000800 */
[----:B------:R4:W-:Y:S06]  /*7380*/  MEMBAR.ALL.CTA ;  /* 0x0000000000007992 */ /* 0x0009ec0000008000 */
[----:B----4-:R-:W4:Y:S01]  /*7390*/  FENCE.VIEW.ASYNC.S ;  /* 0x00000000000073c6 */ /* 0x010f220000000000 */
[----:B-1----:R-:W-:Y:S01]  /*73a0*/  @P6 PRMT R0, R65, 0x654, R0 ;  /* 0x0000065441006816 */ /* 0x002fe20000000000 */
[----:B----4-:R-:W-:Y:S06]  /*73b0*/  BAR.SYNC.DEFER_BLOCKING 0x1, 0x80 ;  /* 0x0042000000007b1d */ /* 0x010fec0000010000 */
[----:B------:R-:W-:Y:S05]  /*73c0*/  @P0 BRA `(.L_x_120) ;  /* 0x0000000000280947 */ /* 0x000fea0003800000 */
[----:B------:R-:W1:Y:S01]  /*73d0*/  LDCU.64 UR6, c[0x0][0x348] ;  /* 0x00006900ff0677ac */ /* 0x000e620008000a00 */
[----:B------:R-:W-:Y:S02]  /*73e0*/  UIADD3 UR9, UPT, UPT, UR49, 0x20, URZ ;  /* 0x0000002031097890 */ /* 0x000fe4000fffe0ff */
[----:B------:R-:W-:Y:S01]  /*73f0*/  UIADD3 UR8, UPT, UPT, UR44, 0x1200, URZ ;  /* 0x000012002c087890 */ /* 0x000fe2000fffe0ff */
[----:B------:R-:W-:Y:S01]  /*7400*/  UMOV UR10, UR50 ;  /* 0x00000032000a7c82 */ /* 0x000fe20008000000 */
[----:B------:R-:W-:Y:S01]  /*7410*/  UMOV UR11, UR36 ;  /* 0x00000024000b7c82 */ /* 0x000fe20008000000 */
[----:B-1----:R-:W-:Y:S04]  /*7420*/  UIADD3 UR4, UP0, UPT, UR6, 0x680, URZ ;  /* 0x0000068006047890 */ /* 0x002fe8000ff1e0ff */
[----:B------:R-:W-:Y:S09]  /*7430*/  UIADD3.X UR5, UPT, UPT, URZ, UR7, URZ, UP0, !UPT ;  /* 0x00000007ff057290 */ /* 0x000ff200087fe4ff */
[----:B------:R1:W-:Y:S01]  /*7440*/  UTMASTG.3D [UR8], [UR4] ;  /* 0x00000008040073b5 */ /* 0x0003e20008010000 */
[----:B------:R0:W-:Y:S01]  /*7450*/  UTMACMDFLUSH ;  /* 0x00000000000079b7 */ /* 0x0001e20000000000 */
[----:B-1----:R-:W-:Y:S04]  /*7460*/  DEPBAR.LE SB0, 0x1 ;  /* 0x000080400000791a */ /* 0x002fe80000000000 */
.L_x_120:
[----:B------:R-:W-:Y:S05]  /*7470*/  BSYNC.RECONVERGENT B0 ;  /* 0x0000000000007941 */ /* 0x000fea0003800200 */
.L_x_119:
[----:B------:R-:W-:Y:S01]  /*7480*/  BAR.SYNC.DEFER_BLOCKING 0x1, 0x80 ;  /* 0x0042000000007b1d */ /* 0x000fe20000010000 */
[----:B------:R-:W-:Y:S04]  /*7490*/  UIADD3 UR4, UPT, UPT, UR46, 0x1, URZ ;  /* 0x000000012e047890 */ /* 0x000fe8000fffe0ff */
[----:B------:R-:W-:Y:S04]  /*74a0*/  UISETP.NE.AND UP0, UPT, UR4, 0x4, UPT ;  /* 0x000000040400788c */ /* 0x000fe8000bf05270 */
[----:B------:R-:W-:Y:S01]  /*74b0*/  USEL UR45, UR4, URZ, UP0 ;  /* 0x000000ff042d7287 */ /* 0x000fe20008000000 */
[----:B------:R1:W-:Y:S01]  /*74c0*/  @P6 SYNCS.ARRIVE.TRANS64.RED.A1T0 RZ, [R0+URZ], RZ ;  /* 0x000000ff00ff69a7 */ /* 0x0003e200081004ff */
[----:B------:R-:W-:Y:S01]  /*74d0*/  BSSY B1, `(.L_x_121) ;  /* 0x0000014000017945 */ /* 0x000fe20003800000 */
[----:B------:R-:W4:Y:S02]  /*74e0*/  @P6 SYNCS.PHASECHK.TRANS64.TRYWAIT P0, [R2+URZ+0x80], R3 ;  /* 0x00008003020065a7 */ /* 0x000f2400080011ff */
[----:B----4-:R-:W-:Y:S01]  /*74f0*/  @P6 SEL R63, RZ, 0x1, !P0 ;  /* 0x00000001ff3f6807 */ /* 0x010fe20004000000 */
[----:B-1----:R-:W-:Y:S06]  /*7500*/  @!P6 BRA `(.L_x_122) ;  /* 0x000000000040e947 */ /* 0x002fec0003800000 */
[----:B------:R-:W-:Y:S01]  /*7510*/  ISETP.NE.AND P1, PT, R64, RZ, PT ;  /* 0x000000ff4000720c */ /* 0x000fe20003f25270 */
[----:B------:R-:W-:Y:S01]  /*7520*/  BSSY B0, `(.L_x_123) ;  /* 0x0000009000007945 */ /* 0x000fe20003800000 */
[----:B------:R-:W-:Y:S11]  /*7530*/  ISETP.NE.AND P0, PT, R63, RZ, PT ;  /* 0x000000ff3f00720c */ /* 0x000ff60003f05270 */
[----:B------:R-:W-:Y:S05]  /*7540*/  @P1 IMAD R3, R61, 0x1000, R62 ;  /* 0x000010003d031824 */ /* 0x000fea00078e023e */
[----:B------:R-:W-:Y:S05]  /*7550*/  @P1 IADD3 R0, PT, PT, R3, UR44, RZ ;  /* 0x0000002c03001c10 */ /* 0x000fea000fffe0ff */
[----:B------:R-:W-:Y:S01]  /*7560*/  @P1 IMAD.IADD R0, R56, 0x1, R0 ;  /* 0x0000000138001824 */ /* 0x000fe200078e0200 */
[----:B------:R-:W-:Y:S06]  /*7570*/  @P0 BRA `(.L_x_124) ;  /* 0x00000000000c0947 */ /* 0x000fec0003800000 */
[----:B------:R-:W-:Y:S04]  /*7580*/  SHF.L.U32 R4, R55, 0x1f, RZ ;  /* 0x0000001f37047819 */ /* 0x000fe800000006ff */
[----:B------:R-:W1:Y:S02]  /*7590*/  SYNCS.PHASECHK.TRANS64.TRYWAIT P0, [R2+URZ+0x80], R4 ;  /* 0x00008004020075a7 */ /* 0x000e6400080011ff */
[----:B-1----:R-:W-:Y:S05]  /*75a0*/  @!P0 BRA `(.L_x_125) ;  /* 0x0000001c00f88947 */ /* 0x002fea0003800000 */
.L_x_124:
[----:B------:R-:W-:Y:S05]  /*75b0*/  BSYNC B0 ;  /* 0x0000000000007941 */ /* 0x000fea0003800000 */
.L_x_123:
[----:B------:R-:W-:Y:S02]  /*75c0*/  ISETP.NE.AND P0, PT, R64, RZ, PT ;  /* 0x000000ff4000720c */ /* 0x000fe40003f05270 */
[----:B------:R-:W-:Y:S11]  /*75d0*/  IADD3 R61, PT, PT, R61, 0x1, RZ ;  /* 0x000000013d3d7810 */ /* 0x000ff60007ffe0ff */
[----:B------:R-:W-:Y:S05]  /*75e0*/  @P0 WARPSYNC.ALL ;  /* 0x0000000000000948 */ /* 0x000fea0003800000 */
[----:B------:R4:W1:Y:S04]  /*75f0*/  @P0 LDSM.16.M88.4 R28, [R3+UR44+0x200] ;  /* 0x0002002c031c083b */ /* 0x0008680008000200 */
[----:B------:R4:W1:Y:S02]  /*7600*/  @P0 LDSM.16.M88.4 R36, [R0+0x200] ;  /* 0x000200000024083b */ /* 0x0008640000000200 */
.L_x_122:
[----:B------:R-:W-:Y:S05]  /*7610*/  BSYNC B1 ;  /* 0x0000000000017941 */ /* 0x000fea0003800000 */
.L_x_121:
[----:B----4-:R-:W-:Y:S05]  /*7620*/  VIADD R0, R25, 0x40 ;  /* 0x0000004019007836 */ /* 0x010fea0000000000 */
[----:B------:R-:W-:Y:S04]  /*7630*/  SHF.R.U32.HI R0, RZ, 0x15, R0 ;  /* 0x00000015ff007819 */ /* 0x000fe80000011600 */
[----:B------:R-:W-:Y:S11]  /*7640*/  LOP3.LUT P0, RZ, R0, 0x3, R46, 0x48, !PT ;  /* 0x0000000300ff7812 */ /* 0x000ff6000780482e */
[----:B------:R-:W-:Y:S02]  /*7650*/  @!UPT UIADD3 URZ, UPT, UPT, URZ, URZ, URZ ;  /* 0x000000fffffff290 */ /* 0x000fe4000fffe0ff */
[----:B------:R-:W-:Y:S05]  /*7660*/  @!P0 BRA `(.L_x_126) ;  /* 0x0000000000408947 */ /* 0x000fea0003800000 */
[----:B------:R-:W4:Y:S01]  /*7670*/  LDCU.64 UR8, c[0x4][0x70] ;  /* 0x01000e00ff0877ac */ /* 0x000f220008000a00 */
[----:B------:R-:W-:Y:S01]  /*7680*/  MOV R3, 0x0 ;  /* 0x0000000000037802 */ /* 0x000fe20000000f00 */
[----:B------:R-:W-:Y:S02]  /*7690*/  HFMA2 R12, -RZ, RZ, 0, 5.9604644775390625e-08 ;  /* 0x00000001ff0c7431 */ /* 0x000fe400000001ff */
[----:B---3--:R-:W-:Y:S02]  /*76a0*/  IMAD.MOV.U32 R8, RZ, RZ, 0x192 ;  /* 0x00000192ff087424 */ /* 0x008fe400078e00ff */
[----:B------:R-:W-:Y:S01]  /*76b0*/  IMAD.MOV.U32 R13, RZ, RZ, RZ ;  /* 0x000000ffff0d7224 */ /* 0x000fe200078e00ff */
[----:B------:R-:W3:Y:S01]  /*76c0*/  LDCU.64 UR6, c[0x4][0x78] ;  /* 0x01000f00ff0677ac */ /* 0x000ee20008000a00 */
[----:B-1----:R-:W1:Y:S01]  /*76d0*/  LDC.64 R2, c[0x4][R3] ;  /* 0x0100000003027b82 */ /* 0x002e620000000a00 */
[----:B------:R-:W5:Y:S01]  /*76e0*/  LDCU.64 UR4, c[0x4][0x10] ;  /* 0x01000200ff0477ac */ /* 0x000f620008000a00 */
[----:B----4-:R-:W-:Y:S01]  /*76f0*/  MOV R5, UR9 ;  /* 0x0000000900057c02 */ /* 0x010fe20008000f00 */
[----:B------:R-:W-:Y:S01]  /*7700*/  IMAD.U32 R4, RZ, RZ, UR8 ;  /* 0x00000008ff047e24 */ /* 0x000fe2000f8e00ff */
[----:B---3--:R-:W-:Y:S01]  /*7710*/  MOV R7, UR7 ;  /* 0x0000000700077c02 */ /* 0x008fe20008000f00 */
[----:B------:R-:W-:Y:S01]  /*7720*/  IMAD.U32 R6, RZ, RZ, UR6 ;  /* 0x00000006ff067e24 */ /* 0x000fe2000f8e00ff */
[----:B-----5:R-:W-:Y:S01]  /*7730*/  MOV R11, UR5 ;  /* 0x00000005000b7c02 */ /* 0x020fe20008000f00 */
[----:B------:R-:W-:Y:S02]  /*7740*/  IMAD.U32 R10, RZ, RZ, UR4 ;  /* 0x00000004ff0a7e24 */ /* 0x000fe4000f8e00ff */
[----:B------:R-:W-:Y:S07]  /*7750*/  LEPC R20, `(.L_x_126) ;  /* 0x000000001014794e */ /* 0x000fee0000000000 */
[----:B-12---:R-:W-:Y:S05]  /*7760*/  CALL.ABS.NOINC R2 ;  /* 0x0000000002007343 */ /* 0x006fea0003c00000 */
.L_x_126:
[----:B------:R-:W-:Y:S01]  /*7770*/  ISETP.NE.AND P6, PT, R58, RZ, PT ;  /* 0x000000ff3a00720c */ /* 0x000fe20003fc5270 */
[----:B------:R-:W-:Y:S05]  /*7780*/  WARPSYNC.ALL ;  /* 0x0000000000007948 */ /* 0x000fea0003800000 */
[----:B------:R-:W-:Y:S01]  /*7790*/  R2UR UR4, R25 ;  /* 0x00000000190472ca */ /* 0x000fe200000e0000 */
[--C-:B-1----:R-:W-:Y:S01]  /*77a0*/  HADD2.F32 R3, -RZ, R28.reuse.H0_H0 ;  /* 0x2000001cff037230 */ /* 0x102fe20000004100 */
[----:B------:R-:W-:Y:S01]  /*77b0*/  ISETP.NE.AND P0, PT, R57, RZ, PT ;  /* 0x000000ff3900720c */ /* 0x000fe20003f05270 */
[--C-:B------:R-:W-:Y:S01]  /*77c0*/  HADD2.F32 R20, -RZ, R29.reuse.H0_H0 ;  /* 0x2000001dff147230 */ /* 0x100fe20000004100 */
[----:B------:R-:W-:Y:S01]  /*77d0*/  BSSY.RECONVERGENT B0, `(.L_x_127) ;  /* 0x0000052000007945 */ /* 0x000fe20003800200 */
[----:B------:R-:W-:Y:S08]  /*77e0*/  HADD2.F32 R21, -RZ, R29.H1_H1 ;  /* 0x3000001dff157230 */ /* 0x000ff00000004100 */
[----:B---3--:R-:W1:Y:S02]  /*77f0*/  LDTM.16dp256bit.x4 R4, tmem[UR4+0x40] ;  /* 0x00004004000479ee */ /* 0x008e640008120000 */
[C---:B-1----:R-:W-:Y:S01]  /*7800*/  FMUL R0, R24.reuse, R4 ;  /* 0x0000000418007220 */ /* 0x042fe20000400000 */
[----:B------:R-:W-:Y:S02]  /*7810*/  HADD2.F32 R4, -RZ, R28.H1_H1 ;  /* 0x3000001cff047230 */ /* 0x000fe40000004100 */
[C---:B------:R-:W-:Y:S01]  /*7820*/  FMUL R2, R24.reuse, R5 ;  /* 0x0000000518027220 */ /* 0x040fe20000400000 */
[C---:B------:R-:W-:Y:S01]  /*7830*/  FMUL R7, R24.reuse, R7 ;  /* 0x0000000718077220 */ /* 0x040fe20000400000 */
[C---:B------:R-:W-:Y:S01]  /*7840*/  FFMA R0, R27.reuse, R3, R0 ;  /* 0x000000031b007223 */ /* 0x040fe20000000000 */
[C---:B------:R-:W-:Y:S01]  /*7850*/  FMUL R3, R24.reuse, R6 ;  /* 0x0000000618037220 */ /* 0x040fe20000400000 */
[C---:B------:R-:W-:Y:S01]  /*7860*/  FFMA R2, R27.reuse, R4, R2 ;  /* 0x000000041b027223 */ /* 0x040fe20000000002 */
[C---:B------:R-:W-:Y:S01]  /*7870*/  FMUL R4, R24.reuse, R8 ;  /* 0x0000000818047220 */ /* 0x040fe20000400000 */
[C---:B------:R-:W-:Y:S01]  /*7880*/  FMUL R8, R24.reuse, R12 ;  /* 0x0000000c18087220 */ /* 0x040fe20000400000 */
[----:B------:R-:W-:Y:S01]  /*7890*/  FMUL R12, R24, R16 ;  /* 0x00000010180c7220 */ /* 0x000fe20000400000 */
[C---:B------:R-:W-:Y:S01]  /*78a0*/  FFMA R3, R27.reuse, R20, R3 ;  /* 0x000000141b037223 */ /* 0x040fe20000000003 */
[----:B------:R-:W-:Y:S01]  /*78b0*/  F2FP.F16.F32.PACK_AB R32, R2, R0 ;  /* 0x000000000220723e */ /* 0x000fe200000000ff */
[--C-:B------:R-:W-:Y:S02]  /*78c0*/  HADD2.F32 R16, -RZ, R30.reuse.H0_H0 ;  /* 0x2000001eff107230 */ /* 0x100fe40000004100 */
[C---:B------:R-:W-:Y:S01]  /*78d0*/  FMUL R5, R24.reuse, R9 ;  /* 0x0000000918057220 */ /* 0x040fe20000400000 */
[----:B------:R-:W-:Y:S02]  /*78e0*/  HADD2.F32 R0, -RZ, R30.H1_H1 ;  /* 0x3000001eff007230 */ /* 0x000fe40000004100 */
[C---:B------:R-:W-:Y:S01]  /*78f0*/  FFMA R7, R27.reuse, R21, R7 ;  /* 0x000000151b077223 */ /* 0x040fe20000000007 */
[--C-:B------:R-:W-:Y:S02]  /*7900*/  HADD2.F32 R2, -RZ, R31.reuse.H0_H0 ;  /* 0x2000001fff027230 */ /* 0x100fe40000004100 */
[C---:B------:R-:W-:Y:S01]  /*7910*/  FMUL R6, R24.reuse, R10 ;  /* 0x0000000a18067220 */ /* 0x040fe20000400000 */
[C---:B------:R-:W-:Y:S01]  /*7920*/  FFMA R4, R27.reuse, R16, R4 ;  /* 0x000000101b047223 */ /* 0x040fe20000000004 */
[----:B------:R-:W-:Y:S01]  /*7930*/  FFMA R5, R27, R0, R5 ;  /* 0x000000001b057223 */ /* 0x000fe20000000005 */
[----:B------:R-:W-:Y:S01]  /*7940*/  F2FP.F16.F32.PACK_AB R33, R7, R3 ;  /* 0x000000030721723e */ /* 0x000fe200000000ff */
[----:B------:R-:W-:Y:S02]  /*7950*/  HADD2.F32 R16, -RZ, R31.H1_H1 ;  /* 0x3000001fff107230 */ /* 0x000fe40000004100 */
        /* <DEDUP_REMOVED lines=9> */
[C---:B------:R-:W-:Y:S01]  /*79f0*/  FFMA R8, R27.reuse, R0, R8 ;  /* 0x000000001b087223 */ /* 0x040fe20000000008 */
[C---:B------:R-:W-:Y:S01]  /*7a00*/  FFMA R9, R27.reuse, R2, R9 ;  /* 0x000000021b097223 */ /* 0x040fe20000000009 */
[----:B------:R-:W-:Y:S02]  /*7a10*/  HADD2.F32 R0, -RZ, R37.H1_H1 ;  /* 0x30000025ff007230 */ /* 0x000fe40000004100 */
[----:B------:R-:W-:Y:S01]  /*7a20*/  FFMA R10, R27, R3, R10 ;  /* 0x000000031b0a7223 */ /* 0x000fe2000000000a */
[----:B------:R-:W-:Y:S01]  /*7a30*/  F2FP.F16.F32.PACK_AB R35, R11, R6 ;  /* 0x000000060b23723e */ /* 0x000fe200000000ff */
[C---:B------:R-:W-:Y:S01]  /*7a40*/  FMUL R15, R24.reuse, R15 ;  /* 0x0000000f180f7220 */ /* 0x040fe20000400000 */
[--C-:B------:R-:W-:Y:S02]  /*7a50*/  HADD2.F32 R2, -RZ, R38.reuse.H0_H0 ;  /* 0x20000026ff027230 */ /* 0x100fe40000004100 */
[C---:B------:R-:W-:Y:S01]  /*7a60*/  FMUL R13, R24.reuse, R17 ;  /* 0x00000011180d7220 */ /* 0x040fe20000400000 */
[----:B------:R-:W-:Y:S01]  /*7a70*/  HADD2.F32 R3, -RZ, R38.H1_H1 ;  /* 0x30000026ff037230 */ /* 0x000fe20000004100 */
[----:B------:R1:W-:Y:S01]  /*7a80*/  STSM.16.M88.4 [R60+0x2200], R32 ;  /* 0x002200203c007844 */ /* 0x0003e20000000200 */
[----:B------:R-:W-:Y:S01]  /*7a90*/  F2FP.F16.F32.PACK_AB R8, R9, R8 ;  /* 0x000000080908723e */ /* 0x000fe200000000ff */
[--C-:B------:R-:W-:Y:S02]  /*7aa0*/  HADD2.F32 R4, -RZ, R39.reuse.H0_H0 ;  /* 0x20000027ff047230 */ /* 0x100fe40000004100 */
[C---:B------:R-:W-:Y:S01]  /*7ab0*/  FMUL R14, R24.reuse, R18 ;  /* 0x00000012180e7220 */ /* 0x040fe20000400000 */
[----:B------:R-:W-:Y:S02]  /*7ac0*/  HADD2.F32 R5, -RZ, R39.H1_H1 ;  /* 0x30000027ff057230 */ /* 0x000fe40000004100 */
[C---:B------:R-:W-:Y:S01]  /*7ad0*/  FFMA R15, R27.reuse, R0, R15 ;  /* 0x000000001b0f7223 */ /* 0x040fe2000000000f */
[----:B------:R-:W-:Y:S01]  /*7ae0*/  MOV R0, UR45 ;  /* 0x0000002d00007c02 */ /* 0x000fe20008000f00 */
        /* <DEDUP_REMOVED lines=18> */
[----:B---3--:R-:W3:Y:S01]  /*7c10*/  FENCE.VIEW.ASYNC.S ;  /* 0x00000000000073c6 */ /* 0x008ee20000000000 */
[----:B------:R-:W-:Y:S01]  /*7c20*/  @P6 PRMT R0, R65, 0x654, R0 ;  /* 0x0000065441006816 */ /* 0x000fe20000000000 */
[----:B---3--:R-:W-:Y:S06]  /*7c30*/  BAR.SYNC.DEFER_BLOCKING 0x1, 0x80 ;  /* 0x0042000000007b1d */ /* 0x008fec0000010000 */
[----:B------:R-:W-:Y:S05]  /*7c40*/  @P0 BRA `(.L_x_128) ;  /* 0x0000000000280947 */ /* 0x000fea0003800000 */
[----:B------:R-:W3:Y:S01]  /*7c50*/  LDCU.64 UR6, c[0x0][0x348] ;  /* 0x00006900ff0677ac */ /* 0x000ee20008000a00 */
[----:B------:R-:W-:Y:S02]  /*7c60*/  UIADD3 UR9, UPT, UPT, UR49, 0x40, URZ ;  /* 0x0000004031097890 */ /* 0x000fe4000fffe0ff */
[----:B------:R-:W-:Y:S01]  /*7c70*/  UIADD3 UR8, UPT, UPT, UR44, 0x2200, URZ ;  /* 0x000022002c087890 */ /* 0x000fe2000fffe0ff */
[----:B------:R-:W-:Y:S01]  /*7c80*/  UMOV UR10, UR50 ;  /* 0x00000032000a7c82 */ /* 0x000fe20008000000 */
[----:B------:R-:W-:Y:S01]  /*7c90*/  UMOV UR11, UR36 ;  /* 0x00000024000b7c82 */ /* 0x000fe20008000000 */
[----:B---3--:R-:W-:Y:S04]  /*7ca0*/  UIADD3 UR4, UP0, UPT, UR6, 0x680, URZ ;  /* 0x0000068006047890 */ /* 0x008fe8000ff1e0ff */
[----:B------:R-:W-:Y:S09]  /*7cb0*/  UIADD3.X UR5, UPT, UPT, URZ, UR7, URZ, UP0, !UPT ;  /* 0x00000007ff057290 */ /* 0x000ff200087fe4ff */
[----:B------:R3:W-:Y:S01]  /*7cc0*/  UTMASTG.3D [UR8], [UR4] ;  /* 0x00000008040073b5 */ /* 0x0007e20008010000 */
[----:B------:R0:W-:Y:S01]  /*7cd0*/  UTMACMDFLUSH ;  /* 0x00000000000079b7 */ /* 0x0001e20000000000 */
[----:B---3--:R-:W-:Y:S04]  /*7ce0*/  DEPBAR.LE SB0, 0x1 ;  /* 0x000080400000791a */ /* 0x008fe80000000000 */
.L_x_128:
[----:B------:R-:W-:Y:S05]  /*7cf0*/  BSYNC.RECONVERGENT B0 ;  /* 0x0000000000007941 */ /* 0x000fea0003800200 */
.L_x_127:
        /* <DEDUP_REMOVED lines=8> */
[----:B---3--:R-:W-:Y:S06]  /*7d80*/  @!P6 BRA `(.L_x_130) ;  /* 0x000000000040e947 */ /* 0x008fec0003800000 */
        /* <DEDUP_REMOVED lines=8> */
[----:B------:R-:W3:Y:S02]  /*7e10*/  SYNCS.PHASECHK.TRANS64.TRYWAIT P0, [R3+URZ+0x80], R0 ;  /* 0x00008000030075a7 */ /* 0x000ee400080011ff */
[----:B---3--:R-:W-:Y:S05]  /*7e20*/  @!P0 BRA `(.L_x_133) ;  /* 0x0000001400ec8947 */ /* 0x008fea0003800000 */
.L_x_132:
[----:B------:R-:W-:Y:S05]  /*7e30*/  BSYNC B0 ;  /* 0x0000000000007941 */ /* 0x000fea0003800000 */
.L_x_131:
[----:B------:R-:W-:Y:S11]  /*7e40*/  ISETP.NE.AND P0, PT, R64, RZ, PT ;  /* 0x000000ff4000720c */ /* 0x000ff60003f05270 */
[----:B------:R-:W-:Y:S02]  /*7e50*/  @!UPT UIADD3 URZ, UPT, UPT, URZ, URZ, URZ ;  /* 0x000000fffffff290 */ /* 0x000fe4000fffe0ff */
[----:B------:R-:W-:Y:S05]  /*7e60*/  @P0 WARPSYNC.ALL ;  /* 0x0000000000000948 */ /* 0x000fea0003800000 */
[----:B------:R4:W1:Y:S04]  /*7e70*/  @P0 LDSM.16.M88.4 R28, [R61+UR44+0x200] ;  /* 0x0002002c3d1c083b */ /* 0x0008680008000200 */
[----:B------:R4:W1:Y:S02]  /*7e80*/  @P0 LDSM.16.M88.4 R36, [R2+0x200] ;  /* 0x000200000224083b */ /* 0x0008640000000200 */
.L_x_130:
[----:B------:R-:W-:Y:S05]  /*7e90*/  BSYNC B1 ;  /* 0x0000000000017941 */ /* 0x000fea0003800000 */
.L_x_129:
[----:B---3--:R-:W-:Y:S05]  /*7ea0*/  VIADD R0, R25, 0x60 ;  /* 0x0000006019007836 */ /* 0x008fea0000000000 */
[----:B------:R-:W-:Y:S04]  /*7eb0*/  SHF.R.U32.HI R0, RZ, 0x15, R0 ;  /* 0x00000015ff007819 */ /* 0x000fe80000011600 */
[----:B------:R-:W-:Y:S11]  /*7ec0*/  LOP3.LUT P0, RZ, R0, 0x3, R46, 0x48, !PT ;  /* 0x0000000300ff7812 */ /* 0x000ff6000780482e */
[----:B------:R-:W-:Y:S02]  /*7ed0*/  @!UPT UIADD3 URZ, UPT, UPT, URZ, URZ, URZ ;  /* 0x000000fffffff290 */ /* 0x000fe4000fffe0ff */
[----:B------:R-:W-:Y:S05]  /*7ee0*/  @!P0 BRA `(.L_x_134) ;  /* 0x0000000000408947 */ /* 0x000fea0003800000 */
[----:B------:R-:W3:Y:S01]  /*7ef0*/  LDCU.64 UR8, c[0x4][0x70] ;  /* 0x01000e00ff0877ac */ /* 0x000ee20008000a00 */
[----:B------:R-:W-:Y:S01]  /*7f00*/  MOV R3, 0x0 ;  /* 0x0000000000037802 */ /* 0x000fe20000000f00 */
[----:B------:R-:W-:Y:S02]  /*7f10*/  HFMA2 R12, -RZ, RZ, 0, 5.9604644775390625e-08 ;  /* 0x00000001ff0c7431 */ /* 0x000fe400000001ff */
[----:B-1----:R-:W-:Y:S02]  /*7f20*/  IMAD.MOV.U32 R8, RZ, RZ, 0x192 ;  /* 0x00000192ff087424 */ /* 0x002fe400078e00ff */
[----:B------:R-:W-:Y:S01]  /*7f30*/  IMAD.MOV.U32 R13, RZ, RZ, RZ ;  /* 0x000000ffff0d7224 */ /* 0x000fe200078e00ff */
[----:B------:R-:W1:Y:S01]  /*7f40*/  LDCU.64 UR6, c[0x4][0x78] ;  /* 0x01000f00ff0677ac */ /* 0x000e620008000a00 */
[----:B----4-:R-:W4:Y:S01]  /*7f50*/  LDC.64 R2, c[0x4][R3] ;  /* 0x0100000003027b82 */ /* 0x010f220000000a00 */
        /* <DEDUP_REMOVED lines=9> */
.L_x_134:
[----:B------:R-:W-:Y:S01]  /*7ff0*/  ISETP.NE.AND P0, PT, R57, RZ, PT ;  /* 0x000000ff3900720c */ /* 0x000fe20003f05270 */
[----:B------:R-:W-:Y:S05]  /*8000*/  WARPSYNC.ALL ;  /* 0x0000000000007948 */ /* 0x000fea0003800000 */
[----:B------:R-:W-:Y:S01]  /*8010*/  R2UR UR4, R25 ;  /* 0x00000000190472ca */ /* 0x000fe200000e0000 */
[----:B------:R-:W3:Y:S01]  /*8020*/  S2UR UR5, SR_CgaCtaId ;  /* 0x00000000000579c3 */ /* 0x000ee20000008800 */
[--C-:B-1----:R-:W-:Y:S01]  /*8030*/  HADD2.F32 R0, -RZ, R28.reuse.H0_H0 ;  /* 0x2000001cff007230 */ /* 0x102fe20000004100 */
[----:B------:R-:W-:Y:S01]  /*8040*/  BSSY.RECONVERGENT B0, `(.L_x_135) ;  /* 0x0000052000007945 */ /* 0x000fe20003800200 */
[----:B----4-:R-:W-:Y:S02]  /*8050*/  HADD2.F32 R2, -RZ, R28.H1_H1 ;  /* 0x3000001cff027230 */ /* 0x010fe40000004100 */
[--C-:B------:R-:W-:Y:S02]  /*8060*/  HADD2.F32 R3, -RZ, R29.reuse.H0_H0 ;  /* 0x2000001dff037230 */ /* 0x100fe40000004100 */
[----:B------:R-:W-:Y:S02]  /*8070*/  HADD2.F32 R20, -RZ, R29.H1_H1 ;  /* 0x3000001dff147230 */ /* 0x000fe40000004100 */
[--C-:B------:R-:W-:Y:S02]  /*8080*/  HADD2.F32 R21, -RZ, R30.reuse.H0_H0 ;  /* 0x2000001eff157230 */ /* 0x100fe40000004100 */
[----:B------:R-:W-:Y:S01]  /*8090*/  HADD2.F32 R25, -RZ, R30.H1_H1 ;  /* 0x3000001eff197230 */ /* 0x000fe20000004100 */
[----:B------:R-:W1:Y:S01]  /*80a0*/  LDTM.16dp256bit.x4 R4, tmem[UR4+0x60] ;  /* 0x00006004000479ee */ /* 0x000e620008120000 */
[----:B------:R-:W-:Y:S01]  /*80b0*/  R2UR UR4, R26 ;  /* 0x000000001a0472ca */ /* 0x000fe200000e0000 */
[----:B------:R-:W-:Y:S01]  /*80c0*/  NOP ;  /* 0x0000000000007918 */ /* 0x000fe20000000000 */
[--C-:B------:R-:W-:Y:S02]  /*80d0*/  HADD2.F32 R26, -RZ, R31.reuse.H0_H0 ;  /* 0x2000001fff1a7230 */ /* 0x100fe40000004100 */
[----:B------:R-:W-:Y:S02]  /*80e0*/  HADD2.F32 R28, -RZ, R31.H1_H1 ;  /* 0x3000001fff1c7230 */ /* 0x000fe40000004100 */
[--C-:B------:R-:W-:Y:S02]  /*80f0*/  HADD2.F32 R29, -RZ, R36.reuse.H0_H0 ;  /* 0x20000024ff1d7230 */ /* 0x100fe40000004100 */
[----:B------:R-:W-:Y:S02]  /*8100*/  HADD2.F32 R30, -RZ, R36.H1_H1 ;  /* 0x30000024ff1e7230 */ /* 0x000fe40000004100 */
[--C-:B------:R-:W-:Y:S02]  /*8110*/  HADD2.F32 R31, -RZ, R37.reuse.H0_H0 ;  /* 0x20000025ff1f7230 */ /* 0x100fe40000004100 */
[----:B------:R-:W-:Y:S01]  /*8120*/  HADD2.F32 R32, -RZ, R37.H1_H1 ;  /* 0x30000025ff207230 */ /* 0x000fe20000004100 */
[----:B------:R-:W-:Y:S01]  /*8130*/  UIADD3 UR4, UPT, UPT, UR4, 0x110, URZ ;  /* 0x0000011004047890 */ /* 0x000fe2000fffe0ff */
[--C-:B------:R-:W-:Y:S02]  /*8140*/  HADD2.F32 R33, -RZ, R38.reuse.H0_H0 ;  /* 0x20000026ff217230 */ /* 0x100fe40000004100 */
[----:B------:R-:W-:Y:S02]  /*8150*/  HADD2.F32 R34, -RZ, R38.H1_H1 ;  /* 0x30000026ff227230 */ /* 0x000fe40000004100 */
[--C-:B------:R-:W-:Y:S02]  /*8160*/  HADD2.F32 R35, -RZ, R39.reuse.H0_H0 ;  /* 0x20000027ff237230 */ /* 0x100fe40000004100 */
[----:B------:R-:W-:Y:S02]  /*8170*/  HADD2.F32 R36, -RZ, R39.H1_H1 ;  /* 0x30000027ff247230 */ /* 0x000fe40000004100 */
[C---:B-1----:R-:W-:Y:S01]  /*8180*/  FMUL R4, R24.reuse, R4 ;  /* 0x0000000418047220 */ /* 0x042fe20000400000 */
[----:B---3--:R-:W-:Y:S01]  /*8190*/  UPRMT UR4, UR5, 0x654, UR4 ;  /* 0x0000065405047896 */ /* 0x008fe20008000004 */
[C---:B------:R-:W-:Y:S01]  /*81a0*/  FMUL R5, R24.reuse, R5 ;  /* 0x0000000518057220 */ /* 0x040fe20000400000 */
[C---:B------:R-:W-:Y:S01]  /*81b0*/  FMUL R6, R24.reuse, R6 ;  /* 0x0000000618067220 */ /* 0x040fe20000400000 */
[C---:B------:R-:W-:Y:S01]  /*81c0*/  FFMA R4, R27.reuse, R0, R4 ;  /* 0x000000001b047223 */ /* 0x040fe20000000004 */
[C---:B------:R-:W-:Y:S01]  /*81d0*/  FMUL R7, R24.reuse, R7 ;  /* 0x0000000718077220 */ /* 0x040fe20000400000 */
[C---:B------:R-:W-:Y:S01]  /*81e0*/  FFMA R5, R27.reuse, R2, R5 ;  /* 0x000000021b057223 */ /* 0x040fe20000000005 */
[C---:B------:R-:W-:Y:S01]  /*81f0*/  FFMA R6, R27.reuse, R3, R6 ;  /* 0x000000031b067223 */ /* 0x040fe20000000006 */
[C---:B------:R-:W-:Y:S01]  /*8200*/  FMUL R8, R24.reuse, R8 ;  /* 0x0000000818087220 */ /* 0x040fe20000400000 */
[----:B------:R-:W-:Y:S01]  /*8210*/  FFMA R7, R27, R20, R7 ;  /* 0x000000141b077223 */ /* 0x000fe20000000007 */
[----:B------:R-:W-:Y:S01]  /*8220*/  SYNCS.ARRIVE.TRANS64.RED.A1T0 RZ, [UR4], RZ ;  /* 0x000000ffffff79a7 */ /* 0x000fe20008100404 */
[----:B------:R-:W-:Y:S01]  /*8230*/  F2FP.F16.F32.PACK_AB R4, R5, R4 ;  /* 0x000000040504723e */ /* 0x000fe200000000ff */
[----:B------:R-:W-:Y:S01]  /*8240*/  FFMA R8, R27, R21, R8 ;  /* 0x000000151b087223 */ /* 0x000fe20000000008 */
[C---:B------:R-:W-:Y:S01]  /*8250*/  FMUL R9, R24.reuse, R9 ;  /* 0x0000000918097220 */ /* 0x040fe20000400000 */
[----:B------:R-:W-:Y:S01]  /*8260*/  F2FP.F16.F32.PACK_AB R5, R7, R6 ;  /* 0x000000060705723e */ /* 0x000fe200000000ff */
[C---:B------:R-:W-:Y:S01]  /*8270*/  FMUL R0, R24.reuse, R10 ;  /* 0x0000000a18007220 */ /* 0x040fe20000400000 */
[C---:B------:R-:W-:Y:S01]  /*8280*/  FMUL R2, R24.reuse, R11 ;  /* 0x0000000b18027220 */ /* 0x040fe20000400000 */
[C---:B------:R-:W-:Y:S01]  /*8290*/  FMUL R3, R24.reuse, R12 ;  /* 0x0000000c18037220 */ /* 0x040fe20000400000 */
[C---:B------:R-:W-:Y:S01]  /*82a0*/  FFMA R9, R27.reuse, R25, R9 ;  /* 0x000000191b097223 */ /* 0x040fe20000000009 */
[C---:B------:R-:W-:Y:S01]  /*82b0*/  FMUL R10, R24.reuse, R13 ;  /* 0x0000000d180a7220 */ /* 0x040fe20000400000 */
[C---:B------:R-:W-:Y:S01]  /*82c0*/  FFMA R0, R27.reuse, R26, R0 ;  /* 0x0000001a1b007223 */ /* 0x040fe20000000000 */
[C---:B------:R-:W-:Y:S01]  /*82d0*/  FMUL R11, R24.reuse, R14 ;  /* 0x0000000e180b7220 */ /* 0x040fe20000400000 */
[C---:B------:R-:W-:Y:S01]  /*82e0*/  FFMA R2, R27.reuse, R28, R2 ;  /* 0x0000001c1b027223 */ /* 0x040fe20000000002 */
[C---:B------:R-:W-:Y:S01]  /*82f0*/  FMUL R15, R24.reuse, R15 ;  /* 0x0000000f180f7220 */ /* 0x040fe20000400000 */
[C---:B------:R-:W-:Y:S01]  /*8300*/  FMUL R12, R24.reuse, R16 ;  /* 0x00000010180c7220 */ /* 0x040fe20000400000 */
[C---:B------:R-:W-:Y:S01]  /*8310*/  FFMA R3, R27.reuse, R29, R3 ;  /* 0x0000001d1b037223 */ /* 0x040fe20000000003 */
[C---:B------:R-:W-:Y:S01]  /*8320*/  FMUL R13, R24.reuse, R17 ;  /* 0x00000011180d7220 */ /* 0x040fe20000400000 */
[C---:B------:R-:W-:Y:S01]  /*8330*/  FFMA R10, R27.reuse, R30, R10 ;  /* 0x0000001e1b0a7223 */ /* 0x040fe2000000000a */
[C---:B------:R-:W-:Y:S01]  /*8340*/  FMUL R14, R24.reuse, R18 ;  /* 0x00000012180e7220 */ /* 0x040fe20000400000 */
[C---:B------:R-:W-:Y:S01]  /*8350*/  FFMA R11, R27.reuse, R31, R11 ;  /* 0x0000001f1b0b7223 */ /* 0x040fe2000000000b */
        /* <DEDUP_REMOVED lines=32> */
.L_x_136:
[----:B------:R-:W-:Y:S05]  /*8560*/  BSYNC.RECONVERGENT B0 ;  /* 0x0000000000007941 */ /* 0x000fea0003800200 */
.L_x_135:
[----:B------:R-:W-:Y:S01]  /*8570*/  BAR.SYNC.DEFER_BLOCKING 0x1, 0x80 ;  /* 0x0042000000007b1d */ /* 0x000fe20000010000 */
[----:B------:R-:W-:Y:S01]  /*8580*/  UISETP.NE.AND UP0, UPT, UR47, -0x4, UPT ;  /* 0xfffffffc2f00788c */ /* 0x000fe2000bf05270 */
[----:B------:R-:W-:Y:S08]  /*8590*/  IADD3 R22, PT, PT, R22, 0x1, RZ ;  /* 0x0000000116167810 */ /* 0x000ff00007ffe0ff */
[----:B------:R-:W-:Y:S05]  /*85a0*/  BRA.U !UP0, `(.L_x_137) ;  /* 0x0000000108247547 */ /* 0x000fea000b800000 */
[----:B------:R-:W-:Y:S01]  /*85b0*/  ISETP.NE.AND P0, PT, R58, RZ, PT ;  /* 0x000000ff3a00720c */ /* 0x000fe20003f05270 */
[----:B------:R-:W-:Y:S01]  /*85c0*/  IMAD.U32 R0, RZ, RZ, UR46 ;  /* 0x0000002eff007e24 */ /* 0x000fe2000f8e00ff */
[----:B------:R-:W-:Y:S04]  /*85d0*/  UIADD3 UR4, UPT, UPT, UR46, 0x1, URZ ;  /* 0x000000012e047890 */ /* 0x000fe8000fffe0ff */
[----:B------:R-:W-:Y:S04]  /*85e0*/  UISETP.NE.AND UP0, UPT, UR4, 0x4, UPT ;  /* 0x000000040400788c */ /* 0x000fe8000bf05270 */
[----:B------:R-:W-:Y:S03]  /*85f0*/  USEL UR46, UR4, URZ, UP0 ;  /* 0x000000ff042e7287 */ /* 0x000fe60008000000 */
[----:B------:R-:W-:Y:S05]  /*8600*/  @P0 LEA R0, R0, UR44, 0x3 ;  /* 0x0000002c00000c11 */ /* 0x000fea000f8e18ff */
[----:B------:R-:W-:Y:S05]  /*8610*/  @P0 VIADD R0, R0, 0xa0 ;  /* 0x000000a000000836 */ /* 0x000fea0000000000 */
[----:B------:R-:W-:Y:S04]  /*8620*/  @P0 PRMT R0, R65, 0x654, R0 ;  /* 0x0000065441000816 */ /* 0x000fe80000000000 */
[----:B------:R3:W-:Y:S03]  /*8630*/  @P0 SYNCS.ARRIVE.TRANS64.RED.A1T0 RZ, [R0+URZ], RZ ;  /* 0x000000ff00ff09a7 */ /* 0x0007e600081004ff */
.L_x_137:
[----:B------:R-:W-:Y:S01]  /*8640*/  R2UR UR5, R47 ;  /* 0x000000002f0572ca */ /* 0x000fe200000e0000 */
[----:B------:R-:W-:Y:S01]  /*8650*/  UISETP.NE.AND UP0, UPT, UR61, URZ, UPT ;  /* 0x000000ff3d00728c */ /* 0x000fe2000bf05270 */
[----:B------:R-:W-:Y:S01]  /*8660*/  R2UR UR4, R48 ;  /* 0x00000000300472ca */ /* 0x000fe200000e0000 */
[----:B------:R-:W-:Y:S01]  /*8670*/  UIADD3 UR47, UPT, UPT, UR47, 0x4, URZ ;  /* 0x000000042f2f7890 */ /* 0x000fe2000fffe0ff */
[----:B------:R-:W-:Y:S01]  /*8680*/  ISETP.NE.AND P0, PT, R52, 0x2, PT ;  /* 0x000000023400780c */ /* 0x000fe20003f05270 */
[----:B------:R-:W-:Y:S01]  /*8690*/  UMOV UR36, UR60 ;  /* 0x0000003c00247c82 */ /* 0x000fe20008000000 */
[----:B------:R-:W-:Y:S02]  /*86a0*/  ISETP.NE.AND P1, PT, R22, 0x4, PT ;  /* 0x000000041600780c */ /* 0x000fe40003f25270 */
[----:B------:R-:W-:Y:S02]  /*86b0*/  SEL R2, RZ, 0x1, P0 ;  /* 0x00000001ff027807 */ /* 0x000fe40000000000 */
[----:B---3--:R-:W-:Y:S02]  /*86c0*/  SEL R0, RZ, 0x1, P1 ;  /* 0x00000001ff007807 */ /* 0x008fe40000800000 */
[----:B------:R-:W-:Y:S01]  /*86d0*/  LOP3.LUT R53, R53, R2, RZ, 0x3c, !PT ;  /* 0x0000000235357212 */ /* 0x000fe200078e3cff */
[----:B------:R-:W-:Y:S01]  /*86e0*/  UIADD3 UR31, UPT, UPT, UR37, UR5, URZ ;  /* 0x00000005251f7290 */ /* 0x000fe2000fffe0ff */
[----:B------:R-:W-:Y:S01]  /*86f0*/  LOP3.LUT R54, R54, R0, RZ, 0x3c, !PT ;  /* 0x0000000036367212 */ /* 0x000fe200078e3cff */
[----:B------:R-:W-:Y:S01]  /*8700*/  UIADD3 UR30, UPT, UPT, UR38, UR4, URZ ;  /* 0x00000004261e7290 */ /* 0x000fe2000fffe0ff */
[----:B------:R-:W-:Y:S02]  /*8710*/  SEL R52, R52, RZ, P0 ;  /* 0x000000ff34347207 */ /* 0x000fe40000000000 */
[----:B------:R-:W-:Y:S01]  /*8720*/  SEL R22, R22, RZ, P1 ;  /* 0x000000ff16167207 */ /* 0x000fe20000800000 */
[----:B------:R-:W-:Y:S08]  /*8730*/  BRA.U UP0, `(.L_x_138) ;  /* 0xffffffcd00b07547 */ /* 0x000ff0000b83ffff */
[----:B------:R-:W-:-:S13]  /*8740*/  R2UR UR4, R49 ;  /* 0x00000000310472ca */ /* 0x000fda00000e0000 */
[----:B------:R-:W-:-:S09]  /*8750*/  UISETP.NE.AND UP0, UPT, UR4, URZ, UPT ;  /* 0x000000ff0400728c */ /* 0x000fd2000bf05270 */
[----:B------:R-:W-:Y:S05]  /*8760*/  BRA.U !UP0, `(.L_x_139) ;  /* 0x0000000108487547 */ /* 0x000fea000b800000 */
[----:B------:R-:W3:Y:S02]  /*8770*/  LDCU.64 UR4, c[0x0][0x890] ;  /* 0x00011200ff0477ac */ /* 0x000ee40008000a00 */
[----:B---3--:R-:W-:-:S04]  /*8780*/  UISETP.NE.U32.AND UP0, UPT, UR4, URZ, UPT ;  /* 0x000000ff0400728c */ /* 0x008fc8000bf05070 */
[----:B------:R-:W-:-:S09]  /*8790*/  UISETP.NE.AND.EX UP0, UPT, UR5, URZ, UPT, UP0 ;  /* 0x000000ff0500728c */ /* 0x000fd2000bf05300 */
[----:B------:R-:W-:Y:S05]  /*87a0*/  BRA.U UP0, `(.L_x_140) ;  /* 0x00000001000c7547 */ /* 0x000fea000b800000 */
[----:B------:R-:W-:-:S13]  /*87b0*/  FSETP.NEU.AND P0, PT, R27, RZ, PT ;  /* 0x000000ff1b00720b */ /* 0x000fda0003f0d000 */
[----:B------:R-:W-:Y:S05]  /*87c0*/  @!P0 EXIT ;  /* 0x000000000000894d */ /* 0x000fea0003800000 */
[----:B------:R-:W-:Y:S05]  /*87d0*/  BRA `(.L_x_139) ;  /* 0x00000000002c7947 */ /* 0x000fea0003800000 */
.L_x_140:
[----:B------:R-:W-:Y:S01]  /*87e0*/  ISETP.NE.AND P0, PT, R51, RZ, PT ;  /* 0x000000ff3300720c */ /* 0x000fe20003f05270 */
[----:B------:R-:W-:-:S12]  /*87f0*/  BSSY.RECONVERGENT B0, `(.L_x_139) ;  /* 0x0000009000007945 */ /* 0x000fd80003800200 */
[----:B------:R-:W-:Y:S05]  /*8800*/  @P0 BRA `(.L_x_141) ;  /* 0x0000000000140947 */ /* 0x000fea0003800000 */
[----:B------:R-:W3:Y:S02]  /*8810*/  LDCU.64 UR4, c[0x0][0x888] ;  /* 0x00011100ff0477ac */ /* 0x000ee40008000a00 */
[----:B---3--:R-:W-:-:S04]  /*8820*/  ISETP.NE.U32.AND P0, PT, RZ, UR4, PT ;  /* 0x00000004ff007c0c */ /* 0x008fc8000bf05070 */
[----:B------:R-:W-:-:S13]  /*8830*/  ISETP.NE.AND.EX P0, PT, RZ, UR5, PT, P0 ;  /* 0x00000005ff007c0c */ /* 0x000fda000bf05300 */
[----:B------:R-:W-:Y:S05]  /*8840*/  @!P0 EXIT ;  /* 0x000000000000894d */ /* 0x000fea0003800000 */
[----:B------:R-:W-:Y:S05]  /*8850*/  BRA `(.L_x_142) ;  /* 0x0000000000087947 */ /* 0x000fea0003800000 */
.L_x_141:
[----:B------:R-:W-:-:S13]  /*8860*/  FSETP.NEU.AND P0, PT, R27, RZ, PT ;  /* 0x000000ff1b00720b */ /* 0x000fda0003f0d000 */
[----:B------:R-:W-:Y:S05]  /*8870*/  @!P0 EXIT ;  /* 0x000000000000894d */ /* 0x000fea0003800000 */
.L_x_142:
[----:B------:R-:W-:Y:S05]  /*8880*/  BSYNC.RECONVERGENT B0 ;  /* 0x0000000000007941 */ /* 0x000fea0003800200 */
.L_x_139:
[----:B------:R-:W3:Y:S01]  /*8890*/  S2UR UR5, SR_CgaCtaId ;  /* 0x00000000000579c3 */ /* 0x000ee20000008800 */
[----:B------:R-:W-:Y:S01]  /*88a0*/  ULEA UR4, UR46, UR44, 0x3 ;  /* 0x0000002c2e047291 */ /* 0x000fe2000f8e18ff */
[----:B------:R-:W-:-:S04]  /*88b0*/  DEPBAR.LE SB0, 0x0 ;  /* 0x000080000000791a */ /* 0x000fc80000000000 */
[----:B------:R-:W-:-:S04]  /*88c0*/  UIADD3 UR4, UPT, UPT, UR4, 0xa0, URZ ;  /* 0x000000a004047890 */ /* 0x000fc8000fffe0ff */
[----:B---3--:R-:W-:-:S09]  /*88d0*/  UPRMT UR4, UR5, 0x654, UR4 ;  /* 0x0000065405047896 */ /* 0x008fd20008000004 */
[----:B------:R-:W-:Y:S01]  /*88e0*/  SYNCS.ARRIVE.TRANS64.RED.A1T0 RZ, [UR4], RZ ;  /* 0x000000ffffff79a7 */ /* 0x000fe20008100404 */
[----:B------:R-:W-:Y:S05]  /*88f0*/  EXIT ;  /* 0x000000000000794d */ /* 0x000fea0003800000 */
.L_x_25:
[----:B-1----:R1:W3:Y:S02]  /*8900*/  SYNCS.PHASECHK.TRANS64.TRYWAIT P0, [R0+URZ+0x140], R2 ;  /* 0x00014002000075a7 */ /* 0x0022e400080011ff */
[----:B---3--:R-:W-:Y:S05]  /*8910*/  @!P0 NANOSLEEP.SYNCS 0x989680 ;  /* 0x009896800000895d */ /* 0x008fea0003900000 */
[----:B------:R-:W3:Y:S02]  /*8920*/  @!P0 SYNCS.PHASECHK.TRANS64 P0, [R0+URZ+0x140], R2 ;  /* 0x00014002000085a7 */ /* 0x000ee400080010ff */
[----:B---3--:R-:W-:Y:S05]  /*8930*/  @!P0 BRA `(.L_x_25) ;  /* 0xfffffffc00f08947 */ /* 0x008fea000383ffff */
[----:B------:R-:W-:Y:S05]  /*8940*/  BRA `(.L_x_143) ;  /* 0xffffff9000087947 */ /* 0x000fea000383ffff */
.L_x_28:
[----:B-1----:R-:W-:-:S07]  /*8950*/  MOV R0, UR33 ;  /* 0x0000002100007c02 */ /* 0x002fce0008000f00 */
.L_x_144:
[----:B-1----:R1:W3:Y:S02]  /*8960*/  SYNCS.PHASECHK.TRANS64.TRYWAIT P0, [R0+URZ+0x40], R3 ;  /* 0x00004003000075a7 */ /* 0x0022e400080011ff */
[----:B---3--:R-:W-:Y:S05]  /*8970*/  @!P0 NANOSLEEP.SYNCS 0x989680 ;  /* 0x009896800000895d */ /* 0x008fea0003900000 */
[----:B------:R-:W3:Y:S02]  /*8980*/  @!P0 SYNCS.PHASECHK.TRANS64 P0, [R0+URZ+0x40], R3 ;  /* 0x00004003000085a7 */ /* 0x000ee400080010ff */
[----:B---3--:R-:W-:Y:S05]  /*8990*/  @!P0 BRA `(.L_x_144) ;  /* 0xfffffffc00f08947 */ /* 0x008fea000383ffff */
[----:B------:R-:W-:Y:S05]  /*89a0*/  BRA `(.L_x_27) ;  /* 0xffffff9000487947 */ /* 0x000fea000383ffff */
.L_x_35:
[----:B-1----:R-:W-:-:S07]  /*89b0*/  MOV R0, UR9 ;  /* 0x0000000900007c02 */ /* 0x002fce0008000f00 */
.L_x_145:
[----:B-1----:R1:W3:Y:S02]  /*89c0*/  SYNCS.PHASECHK.TRANS64.TRYWAIT P0, [R0+URZ+0x40], R3 ;  /* 0x00004003000075a7 */ /* 0x0022e400080011ff */
[----:B---3--:R-:W-:Y:S05]  /*89d0*/  @!P0 NANOSLEEP.SYNCS 0x989680 ;  /* 0x009896800000895d */ /* 0x008fea0003900000 */
[----:B------:R-:W3:Y:S02]  /*89e0*/  @!P0 SYNCS.PHASECHK.TRANS64 P0, [R0+URZ+0x40], R3 ;  /* 0x00004003000085a7 */ /* 0x000ee400080010ff */
[----:B---3--:R-:W-:Y:S05]  /*89f0*/  @!P0 BRA `(.L_x_145) ;  /* 0xfffffffc00f08947 */ /* 0x008fea000383ffff */
[----:B------:R-:W-:Y:S05]  /*8a00*/  BRA `(.L_x_34) ;  /* 0xffffff9400007947 */ /* 0x000fea000383ffff */
.L_x_40:
[----:B-1----:R1:W3:Y:S02]  /*8a10*/  SYNCS.PHASECHK.TRANS64.TRYWAIT P0, [R3+URZ+0xd0], R0 ;  /* 0x0000d000030075a7 */ /* 0x0022e400080011ff */
[----:B---3--:R-:W-:Y:S05]  /*8a20*/  @!P0 NANOSLEEP.SYNCS 0x989680 ;  /* 0x009896800000895d */ /* 0x008fea0003900000 */
[----:B------:R-:W3:Y:S02]  /*8a30*/  @!P0 SYNCS.PHASECHK.TRANS64 P0, [R3+URZ+0xd0], R0 ;  /* 0x0000d000030085a7 */ /* 0x000ee400080010ff */
[----:B---3--:R-:W-:Y:S05]  /*8a40*/  @!P0 BRA `(.L_x_40) ;  /* 0xfffffffc00f08947 */ /* 0x008fea000383ffff */
[----:B------:R-:W-:Y:S05]  /*8a50*/  BRA `(.L_x_146) ;  /* 0xffffff9400a07947 */ /* 0x000fea000383ffff */
.L_x_44:
[----:B------:R-:W-:-:S07]  /*8a60*/  MOV R0, UR4 ;  /* 0x0000000400007c02 */ /* 0x000fce0008000f00 */
.L_x_147:
[----:B-1----:R1:W3:Y:S02]  /*8a70*/  SYNCS.PHASECHK.TRANS64.TRYWAIT P0, [R0+URZ], R2 ;  /* 0x00000002000075a7 */ /* 0x0022e400080011ff */
[----:B---3--:R-:W-:Y:S05]  /*8a80*/  @!P0 NANOSLEEP.SYNCS 0x989680 ;  /* 0x009896800000895d */ /* 0x008fea0003900000 */
[----:B------:R-:W3:Y:S02]  /*8a90*/  @!P0 SYNCS.PHASECHK.TRANS64 P0, [R0+URZ], R2 ;  /* 0x00000002000085a7 */ /* 0x000ee400080010ff */
[----:B---3--:R-:W-:Y:S05]  /*8aa0*/  @!P0 BRA `(.L_x_147) ;  /* 0xfffffffc00f08947 */ /* 0x008fea000383ffff */
[----:B------:R-:W-:Y:S05]  /*8ab0*/  BRA `(.L_x_148) ;  /* 0xffffff9c004c7947 */ /* 0x000fea000383ffff */
.L_x_45:
[----:B------:R-:W-:-:S07]  /*8ac0*/  MOV R0, UR5 ;  /* 0x0000000500007c02 */ /* 0x000fce0008000f00 */
.L_x_149:
[----:B-1----:R1:W3:Y:S02]  /*8ad0*/  SYNCS.PHASECHK.TRANS64.TRYWAIT P0, [R0+URZ], R3 ;  /* 0x00000003000075a7 */ /* 0x0022e400080011ff */
[----:B---3--:R-:W-:Y:S05]  /*8ae0*/  @!P0 NANOSLEEP.SYNCS 0x989680 ;  /* 0x009896800000895d */ /* 0x008fea0003900000 */
[----:B------:R-:W3:Y:S02]  /*8af0*/  @!P0 SYNCS.PHASECHK.TRANS64 P0, [R0+URZ], R3 ;  /* 0x00000003000085a7 */ /* 0x000ee400080010ff */
[----:B---3--:R-:W-:Y:S05]  /*8b00*/  @!P0 BRA `(.L_x_149) ;  /* 0xfffffffc00f08947 */ /* 0x008fea000383ffff */
[----:B------:R-:W-:Y:S05]  /*8b10*/  BRA `(.L_x_150) ;  /* 0xffffff9c00587947 */ /* 0x000fea000383ffff */
.L_x_46:
[----:B------:R-:W-:-:S07]  /*8b20*/  MOV R0, UR5 ;  /* 0x0000000500007c02 */ /* 0x000fce0008000f00 */
.L_x_151:
[----:B-1----:R1:W3:Y:S02]  /*8b30*/  SYNCS.PHASECHK.TRANS64.TRYWAIT P0, [R0+URZ], R3 ;  /* 0x00000003000075a7 */ /* 0x0022e400080011ff */
[----:B---3--:R-:W-:Y:S05]  /*8b40*/  @!P0 NANOSLEEP.SYNCS 0x989680 ;  /* 0x009896800000895d */ /* 0x008fea0003900000 */
[----:B------:R-:W3:Y:S02]  /*8b50*/  @!P0 SYNCS.PHASECHK.TRANS64 P0, [R0+URZ], R3 ;  /* 0x00000003000085a7 */ /* 0x000ee400080010ff */
[----:B---3--:R-:W-:Y:S05]  /*8b60*/  @!P0 BRA `(.L_x_151) ;  /* 0xfffffffc00f08947 */ /* 0x008fea000383ffff */
[----:B------:R-:W-:Y:S05]  /*8b70*/  BRA `(.L_x_152) ;  /* 0xffffff9c00647947 */ /* 0x000fea000383ffff */
.L_x_47:
[----:B------:R-:W-:-:S07]  /*8b80*/  MOV R0, UR5 ;  /* 0x0000000500007c02 */ /* 0x000fce0008000f00 */
.L_x_153:
[----:B-1----:R1:W3:Y:S02]  /*8b90*/  SYNCS.PHASECHK.TRANS64.TRYWAIT P0, [R0+URZ], R3 ;  /* 0x00000003000075a7 */ /* 0x0022e400080011ff */
[----:B---3--:R-:W-:Y:S05]  /*8ba0*/  @!P0 NANOSLEEP.SYNCS 0x989680 ;  /* 0x009896800000895d */ /* 0x008fea0003900000 */
[----:B------:R-:W3:Y:S02]  /*8bb0*/  @!P0 SYNCS.PHASECHK.TRANS64 P0, [R0+URZ], R3 ;  /* 0x00000003000085a7 */ /* 0x000ee400080010ff */
[----:B---3--:R-:W-:Y:S05]  /*8bc0*/  @!P0 BRA `(.L_x_153) ;  /* 0xfffffffc00f08947 */ /* 0x008fea000383ffff */
[----:B------:R-:W-:Y:S05]  /*8bd0*/  BRA `(.L_x_154) ;  /* 0xffffff9c00707947 */ /* 0x000fea000383ffff */
.L_x_48:
[----:B------:R-:W-:-:S07]  /*8be0*/  MOV R0, UR5 ;  /* 0x0000000500007c02 */ /* 0x000fce0008000f00 */
.L_x_155:
[----:B-1----:R1:W3:Y:S02]  /*8bf0*/  SYNCS.PHASECHK.TRANS64.TRYWAIT P0, [R0+URZ], R3 ;  /* 0x00000003000075a7 */ /* 0x0022e400080011ff */
[----:B---3--:R-:W-:Y:S05]  /*8c00*/  @!P0 NANOSLEEP.SYNCS 0x989680 ;  /* 0x009896800000895d */ /* 0x008fea0003900000 */
[----:B------:R-:W3:Y:S02]  /*8c10*/  @!P0 SYNCS.PHASECHK.TRANS64 P0, [R0+URZ], R3 ;  /* 0x00000003000085a7 */ /* 0x000ee400080010ff */
[----:B---3--:R-:W-:Y:S05]  /*8c20*/  @!P0 BRA `(.L_x_155) ;  /* 0xfffffffc00f08947 */ /* 0x008fea000383ffff */
[----:B------:R-:W-:Y:S05]  /*8c30*/  BRA `(.L_x_156) ;  /* 0xffffff9c007c7947 */ /* 0x000fea000383ffff */
.L_x_49:
[----:B------:R-:W-:-:S07]  /*8c40*/  MOV R0, UR5 ;  /* 0x0000000500007c02 */ /* 0x000fce0008000f00 */
.L_x_157:
[----:B-1----:R1:W3:Y:S02]  /*8c50*/  SYNCS.PHASECHK.TRANS64.TRYWAIT P0, [R0+URZ], R3 ;  /* 0x00000003000075a7 */ /* 0x0022e400080011ff */
[----:B---3--:R-:W-:Y:S05]  /*8c60*/  @!P0 NANOSLEEP.SYNCS 0x989680 ;  /* 0x009896800000895d */ /* 0x008fea0003900000 */
[----:B------:R-:W3:Y:S02]  /*8c70*/  @!P0 SYNCS.PHASECHK.TRANS64 P0, [R0+URZ], R3 ;  /* 0x00000003000085a7 */ /* 0x000ee400080010ff */
[----:B---3--:R-:W-:Y:S05]  /*8c80*/  @!P0 BRA `(.L_x_157) ;  /* 0xfffffffc00f08947 */ /* 0x008fea000383ffff */
[----:B------:R-:W-:Y:S05]  /*8c90*/  BRA `(.L_x_158) ;  /* 0xffffff9c00887947 */ /* 0x000fea000383ffff */
.L_x_50:
[----:B------:R-:W-:-:S07]  /*8ca0*/  MOV R0, UR5 ;  /* 0x0000000500007c02 */ /* 0x000fce0008000f00 */
.L_x_159:
[----:B-1----:R1:W3:Y:S02]  /*8cb0*/  SYNCS.PHASECHK.TRANS64.TRYWAIT P0, [R0+URZ], R3 ;  /* 0x00000003000075a7 */ /* 0x0022e400080011ff */
[----:B---3--:R-:W-:Y:S05]  /*8cc0*/  @!P0 NANOSLEEP.SYNCS 0x989680 ;  /* 0x009896800000895d */ /* 0x008fea0003900000 */
[----:B------:R-:W3:Y:S02]  /*8cd0*/  @!P0 SYNCS.PHASECHK.TRANS64 P0, [R0+URZ], R3 ;  /* 0x00000003000085a7 */ /* 0x000ee400080010ff */
[----:B---3--:R-:W-:Y:S05]  /*8ce0*/  @!P0 BRA `(.L_x_159) ;  /* 0xfffffffc00f08947 */ /* 0x008fea000383ffff */
[----:B------:R-:W-:Y:S05]  /*8cf0*/  BRA `(.L_x_160) ;  /* 0xffffff9c00947947 */ /* 0x000fea000383ffff */
.L_x_53:
[----:B--2---:R2:W3:Y:S02]  /*8d00*/  SYNCS.PHASECHK.TRANS64.TRYWAIT P0, [R2+URZ+0x130], R4 ;  /* 0x00013004020075a7 */ /* 0x0044e400080011ff */
[----:B---3--:R-:W-:Y:S05]  /*8d10*/  @!P0 NANOSLEEP.SYNCS 0x989680 ;  /* 0x009896800000895d */ /* 0x008fea0003900000 */
[----:B------:R-:W3:Y:S02]  /*8d20*/  @!P0 SYNCS.PHASECHK.TRANS64 P0, [R2+URZ+0x130], R4 ;  /* 0x00013004020085a7 */ /* 0x000ee400080010ff */
[----:B---3--:R-:W-:Y:S05]  /*8d30*/  @!P0 BRA `(.L_x_53) ;  /* 0xfffffffc00f08947 */ /* 0x008fea000383ffff */
[----:B------:R-:W-:Y:S05]  /*8d40*/  BRA `(.L_x_161) ;  /* 0xffffff9c00f87947 */ /* 0x000fea000383ffff */
.L_x_54:
[----:B------:R-:W-:-:S07]  /*8d50*/  MOV R2, UR4 ;  /* 0x0000000400027c02 */ /* 0x000fce0008000f00 */
.L_x_162:
[----:B--2---:R2:W3:Y:S02]  /*8d60*/  SYNCS.PHASECHK.TRANS64.TRYWAIT P0, [R2+URZ+0xe0], R5 ;  /* 0x0000e005020075a7 */ /* 0x0044e400080011ff */
[----:B---3--:R-:W-:Y:S05]  /*8d70*/  @!P0 NANOSLEEP.SYNCS 0x989680 ;  /* 0x009896800000895d */ /* 0x008fea0003900000 */
[----:B------:R-:W3:Y:S02]  /*8d80*/  @!P0 SYNCS.PHASECHK.TRANS64 P0, [R2+URZ+0xe0], R5 ;  /* 0x0000e005020085a7 */ /* 0x000ee400080010ff */
[----:B---3--:R-:W-:Y:S05]  /*8d90*/  @!P0 BRA `(.L_x_162) ;  /* 0xfffffffc00f08947 */ /* 0x008fea000383ffff */
[----:B------:R-:W-:Y:S05]  /*8da0*/  BRA `(.L_x_163) ;  /* 0xffffffa000087947 */ /* 0x000fea000383ffff */
.L_x_55:
[----:B--2---:R2:W3:Y:S02]  /*8db0*/  SYNCS.PHASECHK.TRANS64.TRYWAIT P1, [R2+URZ+0xd0], R4 ;  /* 0x0000d004020075a7 */ /* 0x0044e400080211ff */
[----:B---3--:R-:W-:Y:S05]  /*8dc0*/  @!P1 NANOSLEEP.SYNCS 0x989680 ;  /* 0x009896800000995d */ /* 0x008fea0003900000 */
[----:B------:R-:W3:Y:S02]  /*8dd0*/  @!P1 SYNCS.PHASECHK.TRANS64 P1, [R2+URZ+0xd0], R4 ;  /* 0x0000d004020095a7 */ /* 0x000ee400080210ff */
[----:B---3--:R-:W-:Y:S05]  /*8de0*/  @!P1 BRA `(.L_x_55) ;  /* 0xfffffffc00f09947 */ /* 0x008fea000383ffff */
[----:B------:R-:W-:Y:S05]  /*8df0*/  BRA `(.L_x_164) ;  /* 0xffffffa000387947 */ /* 0x000fea000383ffff */
.L_x_58:
[----:B------:R-:W-:-:S07]  /*8e00*/  MOV R0, UR4 ;  /* 0x0000000400007c02 */ /* 0x000fce0008000f00 */
.L_x_165:
[----:B--2---:R2:W3:Y:S02]  /*8e10*/  SYNCS.PHASECHK.TRANS64.TRYWAIT P0, [R0+URZ+0xe0], R2 ;  /* 0x0000e002000075a7 */ /* 0x0044e400080011ff */
[----:B---3--:R-:W-:Y:S05]  /*8e20*/  @!P0 NANOSLEEP.SYNCS 0x989680 ;  /* 0x009896800000895d */ /* 0x008fea0003900000 */
[----:B------:R-:W3:Y:S02]  /*8e30*/  @!P0 SYNCS.PHASECHK.TRANS64 P0, [R0+URZ+0xe0], R2 ;  /* 0x0000e002000085a7 */ /* 0x000ee400080010ff */
[----:B---3--:R-:W-:Y:S05]  /*8e40*/  @!P0 BRA `(.L_x_165) ;  /* 0xfffffffc00f08947 */ /* 0x008fea000383ffff */
[----:B------:R-:W-:Y:S05]  /*8e50*/  BRA `(.L_x_57) ;  /* 0xffffffa0008c7947 */ /* 0x000fea000383ffff */
.L_x_65:
[----:B-1----:R1:W2:Y:S02]  /*8e60*/  SYNCS.PHASECHK.TRANS64.TRYWAIT P1, [R0+URZ+0xd0], R2 ;  /* 0x0000d002000075a7 */ /* 0x0022a400080211ff */
[----:B--2---:R-:W-:Y:S05]  /*8e70*/  @!P1 NANOSLEEP.SYNCS 0x989680 ;  /* 0x009896800000995d */ /* 0x004fea0003900000 */
[----:B------:R-:W2:Y:S02]  /*8e80*/  @!P1 SYNCS.PHASECHK.TRANS64 P1, [R0+URZ+0xd0], R2 ;  /* 0x0000d002000095a7 */ /* 0x000ea400080210ff */
[----:B--2---:R-:W-:Y:S05]  /*8e90*/  @!P1 BRA `(.L_x_65) ;  /* 0xfffffffc00f09947 */ /* 0x004fea000383ffff */
[----:B------:R-:W-:Y:S05]  /*8ea0*/  BRA `(.L_x_166) ;  /* 0xffffffa800047947 */ /* 0x000fea000383ffff */
.L_x_66:
[----:B------:R-:W-:-:S07]  /*8eb0*/  MOV R2, UR31 ;  /* 0x0000001f00027c02 */ /* 0x000fce0008000f00 */
.L_x_167:
[----:B-1----:R1:W2:Y:S02]  /*8ec0*/  SYNCS.PHASECHK.TRANS64.TRYWAIT P0, [R2+URZ+0x110], R0 ;  /* 0x00011000020075a7 */ /* 0x0022a400080011ff */
[----:B--2---:R-:W-:Y:S05]  /*8ed0*/  @!P0 NANOSLEEP.SYNCS 0x989680 ;  /* 0x009896800000895d */ /* 0x004fea0003900000 */
[----:B------:R-:W2:Y:S02]  /*8ee0*/  @!P0 SYNCS.PHASECHK.TRANS64 P0, [R2+URZ+0x110], R0 ;  /* 0x00011000020085a7 */ /* 0x000ea400080010ff */
[----:B--2---:R-:W-:Y:S05]  /*8ef0*/  @!P0 BRA `(.L_x_167) ;  /* 0xfffffffc00f08947 */ /* 0x004fea000383ffff */
[----:B------:R-:W-:Y:S05]  /*8f00*/  BRA `(.L_x_168) ;  /* 0xffffffa800547947 */ /* 0x000fea000383ffff */
.L_x_69:
[----:B------:R-:W-:Y:S07]  /*8f10*/  MOV R0, UR5 ;  /* 0x0000000500007c02 */ /* 0x000fee0008000f00 */
.L_x_169:
[----:B-1----:R1:W2:Y:S02]  /*8f20*/  SYNCS.PHASECHK.TRANS64.TRYWAIT P0, [R0+URZ], R2 ;  /* 0x00000002000075a7 */ /* 0x0022a400080011ff */
[----:B--2---:R-:W-:Y:S05]  /*8f30*/  @!P0 NANOSLEEP.SYNCS 0x989680 ;  /* 0x009896800000895d */ /* 0x004fea0003900000 */
[----:B------:R-:W2:Y:S02]  /*8f40*/  @!P0 SYNCS.PHASECHK.TRANS64 P0, [R0+URZ], R2 ;  /* 0x00000002000085a7 */ /* 0x000ea400080010ff */
[----:B--2---:R-:W-:Y:S05]  /*8f50*/  @!P0 BRA `(.L_x_169) ;  /* 0xfffffffc00f08947 */ /* 0x004fea000383ffff */
[----:B------:R-:W-:Y:S05]  /*8f60*/  BRA `(.L_x_68) ;  /* 0xffffffa800707947 */ /* 0x000fea000383ffff */
.L_x_72:
[----:B------:R-:W-:-:S07]  /*8f70*/  MOV R0, UR4 ;  /* 0x0000000400007c02 */ /* 0x000fce0008000f00 */
.L_x_170:
[----:B--2---:R2:W4:Y:S02]  /*8f80*/  SYNCS.PHASECHK.TRANS64.TRYWAIT P0, [R0+URZ], R2 ;  /* 0x00000002000075a7 */ /* 0x00452400080011ff */
[----:B----4-:R-:W-:Y:S05]  /*8f90*/  @!P0 NANOSLEEP.SYNCS 0x989680 ;  /* 0x009896800000895d */ /* 0x010fea0003900000 */
[----:B------:R-:W4:Y:S02]  /*8fa0*/  @!P0 SYNCS.PHASECHK.TRANS64 P0, [R0+URZ], R2 ;  /* 0x00000002000085a7 */ /* 0x000f2400080010ff */
[----:B----4-:R-:W-:Y:S05]  /*8fb0*/  @!P0 BRA `(.L_x_170) ;  /* 0xfffffffc00f08947 */ /* 0x010fea000383ffff */
[----:B------:R-:W-:Y:S05]  /*8fc0*/  BRA `(.L_x_171) ;  /* 0xffffffac004c7947 */ /* 0x000fea000383ffff */
.L_x_73:
[----:B------:R-:W-:-:S07]  /*8fd0*/  MOV R0, UR5 ;  /* 0x0000000500007c02 */ /* 0x000fce0008000f00 */
.L_x_172:
[----:B-1----:R1:W2:Y:S02]  /*8fe0*/  SYNCS.PHASECHK.TRANS64.TRYWAIT P0, [R0+URZ], R3 ;  /* 0x00000003000075a7 */ /* 0x0022a400080011ff */
[----:B--2---:R-:W-:Y:S05]  /*8ff0*/  @!P0 NANOSLEEP.SYNCS 0x989680 ;  /* 0x009896800000895d */ /* 0x004fea0003900000 */
[----:B------:R-:W2:Y:S02]  /*9000*/  @!P0 SYNCS.PHASECHK.TRANS64 P0, [R0+URZ], R3 ;  /* 0x00000003000085a7 */ /* 0x000ea400080010ff */
[----:B--2---:R-:W-:Y:S05]  /*9010*/  @!P0 BRA `(.L_x_172) ;  /* 0xfffffffc00f08947 */ /* 0x004fea000383ffff */
[----:B------:R-:W-:Y:S05]  /*9020*/  BRA `(.L_x_173) ;  /* 0xffffffac00587947 */ /* 0x000fea000383ffff */
.L_x_74:
[----:B------:R-:W-:-:S07]  /*9030*/  MOV R0, UR5 ;  /* 0x0000000500007c02 */ /* 0x000fce0008000f00 */
.L_x_174:
[----:B-1----:R1:W2:Y:S02]  /*9040*/  SYNCS.PHASECHK.TRANS64.TRYWAIT P0, [R0+URZ], R3 ;  /* 0x00000003000075a7 */ /* 0x0022a400080011ff */
[----:B--2---:R-:W-:Y:S05]  /*9050*/  @!P0 NANOSLEEP.SYNCS 0x989680 ;  /* 0x009896800000895d */ /* 0x004fea0003900000 */
[----:B------:R-:W2:Y:S02]  /*9060*/  @!P0 SYNCS.PHASECHK.TRANS64 P0, [R0+URZ], R3 ;  /* 0x00000003000085a7 */ /* 0x000ea400080010ff */
[----:B--2---:R-:W-:Y:S05]  /*9070*/  @!P0 BRA `(.L_x_174) ;  /* 0xfffffffc00f08947 */ /* 0x004fea000383ffff */
[----:B------:R-:W-:Y:S05]  /*9080*/  BRA `(.L_x_175) ;  /* 0xffffffac00647947 */ /* 0x000fea000383ffff */
.L_x_75:
[----:B-1----:R-:W-:-:S07]  /*9090*/  MOV R0, UR4 ;  /* 0x0000000400007c02 */ /* 0x002fce0008000f00 */
.L_x_176:
[----:B-1----:R1:W2:Y:S02]  /*90a0*/  SYNCS.PHASECHK.TRANS64.TRYWAIT P0, [R0+URZ], R2 ;  /* 0x00000002000075a7 */ /* 0x0022a400080011ff */
[----:B--2---:R-:W-:Y:S05]  /*90b0*/  @!P0 NANOSLEEP.SYNCS 0x989680 ;  /* 0x009896800000895d */ /* 0x004fea0003900000 */
[----:B------:R-:W2:Y:S02]  /*90c0*/  @!P0 SYNCS.PHASECHK.TRANS64 P0, [R0+URZ], R2 ;  /* 0x00000002000085a7 */ /* 0x000ea400080010ff */
[----:B--2---:R-:W-:Y:S05]  /*90d0*/  @!P0 BRA `(.L_x_176) ;  /* 0xfffffffc00f08947 */ /* 0x004fea000383ffff */
[----:B------:R-:W-:Y:S05]  /*90e0*/  BRA `(.L_x_177) ;  /* 0xffffffac00707947 */ /* 0x000fea000383ffff */
.L_x_80:
[----:B-1----:R1:W2:Y:S02]  /*90f0*/  SYNCS.PHASECHK.TRANS64.TRYWAIT P0, [R8+URZ+0xd0], R0 ;  /* 0x0000d000080075a7 */ /* 0x0022a400080011ff */
[----:B--2---:R-:W-:Y:S05]  /*9100*/  @!P0 NANOSLEEP.SYNCS 0x989680 ;  /* 0x009896800000895d */ /* 0x004fea0003900000 */
[----:B------:R-:W2:Y:S02]  /*9110*/  @!P0 SYNCS.PHASECHK.TRANS64 P0, [R8+URZ+0xd0], R0 ;  /* 0x0000d000080085a7 */ /* 0x000ea400080010ff */
[----:B--2---:R-:W-:Y:S05]  /*9120*/  @!P0 BRA `(.L_x_80) ;  /* 0xfffffffc00f08947 */ /* 0x004fea000383ffff */
[----:B------:R-:W-:Y:S05]  /*9130*/  BRA `(.L_x_178) ;  /* 0xffffffb000b47947 */ /* 0x000fea000383ffff */
.L_x_83:
[----:B-1----:R-:W-:Y:S07]  /*9140*/  MOV R0, UR21 ;  /* 0x0000001500007c02 */ /* 0x002fee0008000f00 */
.L_x_179:
[----:B-1----:R1:W2:Y:S02]  /*9150*/  SYNCS.PHASECHK.TRANS64.TRYWAIT P1, [R0+URZ+0xc8], R2 ;  /* 0x0000c802000075a7 */ /* 0x0022a400080211ff */
[----:B--2---:R-:W-:Y:S05]  /*9160*/  @!P1 NANOSLEEP.SYNCS 0x989680 ;  /* 0x009896800000995d */ /* 0x004fea0003900000 */
[----:B------:R-:W2:Y:S02]  /*9170*/  @!P1 SYNCS.PHASECHK.TRANS64 P1, [R0+URZ+0xc8], R2 ;  /* 0x0000c802000095a7 */ /* 0x000ea400080210ff */
[----:B--2---:R-:W-:Y:S05]  /*9180*/  @!P1 BRA `(.L_x_179) ;  /* 0xfffffffc00f09947 */ /* 0x004fea000383ffff */
[----:B------:R-:W-:Y:S05]  /*9190*/  BRA `(.L_x_82) ;  /* 0xffffffb800307947 */ /* 0x000fea000383ffff */
.L_x_86:
[----:B-1----:R-:W-:Y:S07]  /*91a0*/  MOV R0, UR21 ;  /* 0x0000001500007c02 */ /* 0x002fee0008000f00 */
.L_x_180:
[----:B-1----:R1:W2:Y:S02]  /*91b0*/  SYNCS.PHASECHK.TRANS64.TRYWAIT P0, [R0+URZ+0xa0], R4 ;  /* 0x0000a004000075a7 */ /* 0x0022a400080011ff */
[----:B--2---:R-:W-:Y:S05]  /*91c0*/  @!P0 NANOSLEEP.SYNCS 0x989680 ;  /* 0x009896800000895d */ /* 0x004fea0003900000 */
[----:B------:R-:W2:Y:S02]  /*91d0*/  @!P0 SYNCS.PHASECHK.TRANS64 P0, [R0+URZ+0xa0], R4 ;  /* 0x0000a004000085a7 */ /* 0x000ea400080010ff */
[----:B--2---:R-:W-:Y:S05]  /*91e0*/  @!P0 BRA `(.L_x_180) ;  /* 0xfffffffc00f08947 */ /* 0x004fea000383ffff */
[----:B------:R-:W-:Y:S05]  /*91f0*/  BRA `(.L_x_181) ;  /* 0xffffffb800887947 */ /* 0x000fea000383ffff */
.L_x_87:
[----:B------:R-:W-:Y:S07]  /*9200*/  MOV R0, UR21 ;  /* 0x0000001500007c02 */ /* 0x000fee0008000f00 */
.L_x_182:
[----:B-1----:R1:W2:Y:S02]  /*9210*/  SYNCS.PHASECHK.TRANS64.TRYWAIT P0, [R0+URZ+0xa8], R4 ;  /* 0x0000a804000075a7 */ /* 0x0022a400080011ff */
[----:B--2---:R-:W-:Y:S05]  /*9220*/  @!P0 NANOSLEEP.SYNCS 0x989680 ;  /* 0x009896800000895d */ /* 0x004fea0003900000 */
[----:B------:R-:W2:Y:S02]  /*9230*/  @!P0 SYNCS.PHASECHK.TRANS64 P0, [R0+URZ+0xa8], R4 ;  /* 0x0000a804000085a7 */ /* 0x000ea400080010ff */
[----:B--2---:R-:W-:Y:S05]  /*9240*/  @!P0 BRA `(.L_x_182) ;  /* 0xfffffffc00f08947 */ /* 0x004fea000383ffff */
[----:B------:R-:W-:Y:S05]  /*9250*/  BRA `(.L_x_183) ;  /* 0xffffffb800c07947 */ /* 0x000fea000383ffff */
.L_x_88:
[----:B------:R-:W-:Y:S07]  /*9260*/  MOV R0, UR21 ;  /* 0x0000001500007c02 */ /* 0x000fee0008000f00 */
.L_x_184:
[----:B-1----:R1:W2:Y:S02]  /*9270*/  SYNCS.PHASECHK.TRANS64.TRYWAIT P0, [R0+URZ+0xb0], R4 ;  /* 0x0000b004000075a7 */ /* 0x0022a400080011ff */
[----:B--2---:R-:W-:Y:S05]  /*9280*/  @!P0 NANOSLEEP.SYNCS 0x989680 ;  /* 0x009896800000895d */ /* 0x004fea0003900000 */
[----:B------:R-:W2:Y:S02]  /*9290*/  @!P0 SYNCS.PHASECHK.TRANS64 P0, [R0+URZ+0xb0], R4 ;  /* 0x0000b004000085a7 */ /* 0x000ea400080010ff */
[----:B--2---:R-:W-:Y:S05]  /*92a0*/  @!P0 BRA `(.L_x_184) ;  /* 0xfffffffc00f08947 */ /* 0x004fea000383ffff */
[----:B------:R-:W-:Y:S05]  /*92b0*/  BRA `(.L_x_185) ;  /* 0xffffffbc00047947 */ /* 0x000fea000383ffff */
.L_x_89:
[----:B------:R-:W-:Y:S07]  /*92c0*/  MOV R0, UR21 ;  /* 0x0000001500007c02 */ /* 0x000fee0008000f00 */
.L_x_186:
[----:B-1----:R1:W2:Y:S02]  /*92d0*/  SYNCS.PHASECHK.TRANS64.TRYWAIT P0, [R0+URZ+0xb8], R4 ;  /* 0x0000b804000075a7 */ /* 0x0022a400080011ff */
[----:B--2---:R-:W-:Y:S05]  /*92e0*/  @!P0 NANOSLEEP.SYNCS 0x989680 ;  /* 0x009896800000895d */ /* 0x004fea0003900000 */
[----:B------:R-:W2:Y:S02]  /*92f0*/  @!P0 SYNCS.PHASECHK.TRANS64 P0, [R0+URZ+0xb8], R4 ;  /* 0x0000b804000085a7 */ /* 0x000ea400080010ff */
[----:B--2---:R-:W-:Y:S05]  /*9300*/  @!P0 BRA `(.L_x_186) ;  /* 0xfffffffc00f08947 */ /* 0x004fea000383ffff */
[----:B------:R-:W-:Y:S05]  /*9310*/  BRA `(.L_x_187) ;  /* 0xffffffbc004c7947 */ /* 0x000fea000383ffff */
.L_x_91:
[----:B------:R-:W-:-:S07]  /*9320*/  MOV R0, UR21 ;  /* 0x0000001500007c02 */ /* 0x000fce0008000f00 */
.L_x_188:
[----:B--2---:R2:W4:Y:S02]  /*9330*/  SYNCS.PHASECHK.TRANS64.TRYWAIT P0, [R0+URZ+0xa0], R2 ;  /* 0x0000a002000075a7 */ /* 0x00452400080011ff */
[----:B----4-:R-:W-:Y:S05]  /*9340*/  @!P0 NANOSLEEP.SYNCS 0x989680 ;  /* 0x009896800000895d */ /* 0x010fea0003900000 */
[----:B------:R-:W4:Y:S02]  /*9350*/  @!P0 SYNCS.PHASECHK.TRANS64 P0, [R0+URZ+0xa0], R2 ;  /* 0x0000a002000085a7 */ /* 0x000f2400080010ff */
[----:B----4-:R-:W-:Y:S05]  /*9360*/  @!P0 BRA `(.L_x_188) ;  /* 0xfffffffc00f08947 */ /* 0x010fea000383ffff */
[----:B------:R-:W-:Y:S05]  /*9370*/  BRA `(.L_x_189) ;  /* 0xffffffbc00c47947 */ /* 0x000fea000383ffff */
.L_x_92:
[----:B--2---:R-:W-:-:S07]  /*9380*/  MOV R0, UR21 ;  /* 0x0000001500007c02 */ /* 0x004fce0008000f00 */
.L_x_190:
[----:B--2---:R2:W4:Y:S02]  /*9390*/  SYNCS.PHASECHK.TRANS64.TRYWAIT P0, [R0+URZ+0xa8], R2 ;  /* 0x0000a802000075a7 */ /* 0x00452400080011ff */
[----:B----4-:R-:W-:Y:S05]  /*93a0*/  @!P0 NANOSLEEP.SYNCS 0x989680 ;  /* 0x009896800000895d */ /* 0x010fea0003900000 */
[----:B------:R-:W4:Y:S02]  /*93b0*/  @!P0 SYNCS.PHASECHK.TRANS64 P0, [R0+URZ+0xa8], R2 ;  /* 0x0000a802000085a7 */ /* 0x000f2400080010ff */
[----:B----4-:R-:W-:Y:S05]  /*93c0*/  @!P0 BRA `(.L_x_190) ;  /* 0xfffffffc00f08947 */ /* 0x010fea000383ffff */
[----:B------:R-:W-:Y:S05]  /*93d0*/  BRA `(.L_x_191) ;  /* 0xffffffbc00b47947 */ /* 0x000fea000383ffff */
.L_x_93:
[----:B--2---:R-:W-:-:S07]  /*93e0*/  MOV R0, UR21 ;  /* 0x0000001500007c02 */ /* 0x004fce0008000f00 */
.L_x_192:
[----:B--2---:R2:W4:Y:S02]  /*93f0*/  SYNCS.PHASECHK.TRANS64.TRYWAIT P0, [R0+URZ+0xb0], R2 ;  /* 0x0000b002000075a7 */ /* 0x00452400080011ff */
[----:B----4-:R-:W-:Y:S05]  /*9400*/  @!P0 NANOSLEEP.SYNCS 0x989680 ;  /* 0x009896800000895d */ /* 0x010fea0003900000 */
[----:B------:R-:W4:Y:S02]  /*9410*/  @!P0 SYNCS.PHASECHK.TRANS64 P0, [R0+URZ+0xb0], R2 ;  /* 0x0000b002000085a7 */ /* 0x000f2400080010ff */
[----:B----4-:R-:W-:Y:S05]  /*9420*/  @!P0 BRA `(.L_x_192) ;  /* 0xfffffffc00f08947 */ /* 0x010fea000383ffff */
[----:B------:R-:W-:Y:S05]  /*9430*/  BRA `(.L_x_193) ;  /* 0xffffffbc00a47947 */ /* 0x000fea000383ffff */
.L_x_95:
[----:B-1----:R1:W2:Y:S02]  /*9440*/  SYNCS.PHASECHK.TRANS64.TRYWAIT P0, [R3+URZ+0xd0], R0 ;  /* 0x0000d000030075a7 */ /* 0x0022a400080011ff */
[----:B--2---:R-:W-:Y:S05]  /*9450*/  @!P0 NANOSLEEP.SYNCS 0x989680 ;  /* 0x009896800000895d */ /* 0x004fea0003900000 */
[----:B------:R-:W2:Y:S02]  /*9460*/  @!P0 SYNCS.PHASECHK.TRANS64 P0, [R3+URZ+0xd0], R0 ;  /* 0x0000d000030085a7 */ /* 0x000ea400080010ff */
[----:B--2---:R-:W-:Y:S05]  /*9470*/  @!P0 BRA `(.L_x_95) ;  /* 0xfffffffc00f08947 */ /* 0x004fea000383ffff */
[----:B------:R-:W-:Y:S05]  /*9480*/  BRA `(.L_x_194) ;  /* 0xffffffc000707947 */ /* 0x000fea000383ffff */
.L_x_106:
[----:B-1----:R-:W-:Y:S04]  /*9490*/  MOV R0, UR44 ;  /* 0x0000002c00007c02 */ /* 0x002fe80008000f00 */
[----:B------:R1:W2:Y:S03]  /*94a0*/  SYNCS.PHASECHK.TRANS64.TRYWAIT P1, [R0+URZ+0x80], R3 ;  /* 0x00008003000075a7 */ /* 0x0002a600080211ff */
[----:B--2---:R-:W-:Y:S05]  /*94b0*/  @!P1 NANOSLEEP.SYNCS 0x989680 ;  /* 0x009896800000995d */ /* 0x004fea0003900000 */
[----:B------:R-:W2:Y:S02]  /*94c0*/  @!P1 SYNCS.PHASECHK.TRANS64 P1, [R0+URZ+0x80], R3 ;  /* 0x00008003000095a7 */ /* 0x000ea400080210ff */
[----:B--2---:R-:W-:Y:S05]  /*94d0*/  @!P1 BRA `(.L_x_106) ;  /* 0xfffffffc00ec9947 */ /* 0x004fea000383ffff */
[----:B------:R-:W-:Y:S05]  /*94e0*/  BRA `(.L_x_105) ;  /* 0xffffffcc00d47947 */ /* 0x000fea000383ffff */
.L_x_108:
[----:B-1----:R1:W3:Y:S02]  /*94f0*/  SYNCS.PHASECHK.TRANS64.TRYWAIT P0, [R26+URZ+0xf0], R2 ;  /* 0x0000f0021a0075a7 */ /* 0x0022e400080011ff */
[----:B---3--:R-:W-:Y:S05]  /*9500*/  @!P0 NANOSLEEP.SYNCS 0x989680 ;  /* 0x009896800000895d */ /* 0x008fea0003900000 */
[----:B------:R-:W3:Y:S02]  /*9510*/  @!P0 SYNCS.PHASECHK.TRANS64 P0, [R26+URZ+0xf0], R2 ;  /* 0x0000f0021a0085a7 */ /* 0x000ee400080010ff */
[----:B---3--:R-:W-:Y:S05]  /*9520*/  @!P0 BRA `(.L_x_108) ;  /* 0xfffffffc00f08947 */ /* 0x008fea000383ffff */
[----:B------:R-:W-:Y:S05]  /*9530*/  BRA `(.L_x_107) ;  /* 0xffffffcc00f87947 */ /* 0x000fea000383ffff */
.L_x_117:
[----:B---3--:R3:W4:Y:S02]  /*9540*/  SYNCS.PHASECHK.TRANS64.TRYWAIT P0, [R4+URZ+0x80], R0 ;  /* 0x00008000040075a7 */ /* 0x00872400080011ff */
[----:B----4-:R-:W-:Y:S05]  /*9550*/  @!P0 NANOSLEEP.SYNCS 0x989680 ;  /* 0x009896800000895d */ /* 0x010fea0003900000 */
[----:B------:R-:W4:Y:S02]  /*9560*/  @!P0 SYNCS.PHASECHK.TRANS64 P0, [R4+URZ+0x80], R0 ;  /* 0x00008000040085a7 */ /* 0x000f2400080010ff */
[----:B----4-:R-:W-:Y:S05]  /*9570*/  @!P0 BRA `(.L_x_117) ;  /* 0xfffffffc00f08947 */ /* 0x010fea000383ffff */
[----:B------:R-:W-:Y:S05]  /*9580*/  BRA `(.L_x_116) ;  /* 0xffffffd400e47947 */ /* 0x000fea000383ffff */
.L_x_125:
[----:B-1----:R1:W4:Y:S02]  /*9590*/  SYNCS.PHASECHK.TRANS64.TRYWAIT P0, [R2+URZ+0x80], R4 ;  /* 0x00008004020075a7 */ /* 0x00232400080011ff */
[----:B----4-:R-:W-:Y:S05]  /*95a0*/  @!P0 NANOSLEEP.SYNCS 0x989680 ;  /* 0x009896800000895d */ /* 0x010fea0003900000 */
[----:B------:R-:W4:Y:S02]  /*95b0*/  @!P0 SYNCS.PHASECHK.TRANS64 P0, [R2+URZ+0x80], R4 ;  /* 0x00008004020085a7 */ /* 0x000f2400080010ff */
[----:B----4-:R-:W-:Y:S05]  /*95c0*/  @!P0 BRA `(.L_x_125) ;  /* 0xfffffffc00f08947 */ /* 0x010fea000383ffff */
[----:B------:R-:W-:Y:S05]  /*95d0*/  BRA `(.L_x_124) ;  /* 0xffffffdc00f47947 */ /* 0x000fea000383ffff */
.L_x_133:
[----:B---3--:R3:W4:Y:S02]  /*95e0*/  SYNCS.PHASECHK.TRANS64.TRYWAIT P0, [R3+URZ+0x80], R0 ;  /* 0x00008000030075a7 */ /* 0x00872400080011ff */
[----:B----4-:R-:W-:Y:S05]  /*95f0*/  @!P0 NANOSLEEP.SYNCS 0x989680 ;  /* 0x009896800000895d */ /* 0x010fea0003900000 */
[----:B------:R-:W4:Y:S02]  /*9600*/  @!P0 SYNCS.PHASECHK.TRANS64 P0, [R3+URZ+0x80], R0 ;  /* 0x00008000030085a7 */ /* 0x000f2400080010ff */
[----:B----4-:R-:W-:Y:S05]  /*9610*/  @!P0 BRA `(.L_x_133) ;  /* 0xfffffffc00f08947 */ /* 0x010fea000383ffff */
[----:B------:R-:W-:Y:S05]  /*9620*/  BRA `(.L_x_132) ;  /* 0xffffffe800007947 */ /* 0x000fea000383ffff */
        .weak           $__internal_0_$__cuda_sm10x_tcgen05_guardrail_trap_col_being_dealloced_not_returned_by_alloc
        .type           $__internal_0_$__cuda_sm10x_tcgen05_guardrail_trap_col_being_dealloced_not_returned_by_alloc,@function
        .size           $__internal_0_$__cuda_sm10x_tcgen05_guardrail_trap_col_being_dealloced_not_returned_by_alloc,($__internal_1_$__cuda_sm10x_tcgen05_guardrail_trap_phase_invalid_during_alloc - $__internal_0_$__cuda_sm10x_tcgen05_guardrail_trap_col_being_dealloced_not_returned_by_alloc)
$__internal_0_$__cuda_sm10x_tcgen05_guardrail_trap_col_being_dealloced_not_returned_by_alloc:
[----:B------:R-:W-:Y:S05]  /*9630*/  BPT.TRAP 0x1 ;  /* 0x000000040000795c */ /* 0x000fea0000300000 */
[----:B------:R-:W-:-:S04]  /*9640*/  HFMA2 R3, -RZ, RZ, 0, 0 ;  /* 0x00000000ff037431 */ /* 0x000fc800000001ff */
[----:B------:R-:W-:Y:S05]  /*9650*/  RET.REL.NODEC R2 `(_ZN7cutlass13device_kernelINS_4gemm6kernel13GemmUniversalIN4cute5tupleIJiiiiEEENS1_10collective13CollectiveMmaINS1_35MainloopSm100TmaUmmaWarpSpecializedILi8ELi2ELi4ENS5_IJNS4_1CILi2EEENSA_ILi1EEESC_EEEEENS5_IJNSA_ILi64EEENSA_ILi128EEESF_EEENS_6half_tENS5_IJlSC_lEEESI_SJ_NS4_8TiledMMAINS4_8MMA_AtomIJNS4_20SM100_MMA_F16BF16_SSISI_SI_fLi64ELi128ELNS4_4UMMA5MajorE0ELSO_0ELNSN_7ScaleInE0ELSP_0EEEEEENS4_6LayoutINS5_IJSC_SC_SC_EEENS5_IJNSA_ILi0EEESU_SU_EEEEENS5_IJNS4_10UnderscoreESX_SX_EEEEENS4_13SM90_TMA_LOADENS4_14ComposedLayoutINS4_7SwizzleILi3ELi4ELi3EEENS4_18smem_ptr_flag_bitsILi16EEENSS_INS5_IJNSA_ILi8EEESF_EEENS5_IJSF_SC_EEEEEEEvNS4_8identityENS4_23SM90_TMA_LOAD_MULTICASTES1A_vS1B_EENS_8epilogue10collective18CollectiveEpilogueINS1E_23Sm100TmaWarpSpecializedILi4ELi2ELi16ELb1ELb0EEEJSH_NS5_IJNSS_ISF_SC_EENSS_INSA_ILi32EEESC_EEEEESI_SJ_SI_SJ_NS1E_6fusion15FusionCallbacksIS1I_NS1N_17LinearCombinationISI_fSI_fLNS_15FloatRoundStyleE2EEESH_S1M_JEEENS4_5SM1004TMEM4LOAD26SM100_TMEM_LOAD_16dp256b4xES10_NS11_INS12_ILi2ELi4ELi3EEES15_NSS_INS5_IJS16_S1K_EEENS5_IJS1K_SC_EEEEEEENS4_17SM75_U32x4_LDSM_NENS4_14SM90_TMA_STOREES21_NS4_17SM90_U32x4_STSM_NENS4_39AutoVectorizingCopyWithAssumedAlignmentILi128EEEEEEvvEEEEvNT_6ParamsE) ;  /* 0xffffff6802687950 */ /* 0x000fea0003c3ffff */
        .weak           $__internal_1_$__cuda_sm10x_tcgen05_guardrail_trap_phase_invalid_during_alloc
        .type           $__internal_1_$__cuda_sm10x_tcgen05_guardrail_trap_phase_invalid_during_alloc,@function
        .size           $__internal_1_$__cuda_sm10x_tcgen05_guardrail_trap_phase_invalid_during_alloc,($__internal_2_$__cuda_sm10x_tcgen05_guardrail_trap_unallocated_columns_being_dealloced - $__internal_1_$__cuda_sm10x_tcgen05_guardrail_trap_phase_invalid_during_alloc)
$__internal_1_$__cuda_sm10x_tcgen05_guardrail_trap_phase_invalid_during_alloc:
[----:B------:R-:W-:Y:S05]  /*9660*/  BPT.TRAP 0x1 ;  /* 0x000000040000795c */ /* 0x000fea0000300000 */
[----:B------:R-:W-:-:S04]  /*9670*/  MOV R5, 0x0 ;  /* 0x0000000000057802 */ /* 0x000fc80000000f00 */
[----:B------:R-:W-:Y:S05]  /*9680*/  RET.REL.NODEC R4 `(_ZN7cutlass13device_kernelINS_4gemm6kernel13GemmUniversalIN4cute5tupleIJiiiiEEENS1_10collective13CollectiveMmaINS1_35MainloopSm100TmaUmmaWarpSpecializedILi8ELi2ELi4ENS5_IJNS4_1CILi2EEENSA_ILi1EEESC_EEEEENS5_IJNSA_ILi64EEENSA_ILi128EEESF_EEENS_6half_tENS5_IJlSC_lEEESI_SJ_NS4_8TiledMMAINS4_8MMA_AtomIJNS4_20SM100_MMA_F16BF16_SSISI_SI_fLi64ELi128ELNS4_4UMMA5MajorE0ELSO_0ELNSN_7ScaleInE0ELSP_0EEEEEENS4_6LayoutINS5_IJSC_SC_SC_EEENS5_IJNSA_ILi0EEESU_SU_EEEEENS5_IJNS4_10UnderscoreESX_SX_EEEEENS4_13SM90_TMA_LOADENS4_14ComposedLayoutINS4_7SwizzleILi3ELi4ELi3EEENS4_18smem_ptr_flag_bitsILi16EEENSS_INS5_IJNSA_ILi8EEESF_EEENS5_IJSF_SC_EEEEEEEvNS4_8identityENS4_23SM90_TMA_LOAD_MULTICASTES1A_vS1B_EENS_8epilogue10collective18CollectiveEpilogueINS1E_23Sm100TmaWarpSpecializedILi4ELi2ELi16ELb1ELb0EEEJSH_NS5_IJNSS_ISF_SC_EENSS_INSA_ILi32EEESC_EEEEESI_SJ_SI_SJ_NS1E_6fusion15FusionCallbacksIS1I_NS1N_17LinearCombinationISI_fSI_fLNS_15FloatRoundStyleE2EEESH_S1M_JEEENS4_5SM1004TMEM4LOAD26SM100_TMEM_LOAD_16dp256b4xES10_NS11_INS12_ILi2ELi4ELi3EEES15_NSS_INS5_IJS16_S1K_EEENS5_IJS1K_SC_EEEEEEENS4_17SM75_U32x4_LDSM_NENS4_14SM90_TMA_STOREES21_NS4_17SM90_U32x4_STSM_NENS4_39AutoVectorizingCopyWithAssumedAlignmentILi128EEEEEEvvEEEEvNT_6ParamsE) ;  /* 0xffffff68045c7950 */ /* 0x000fea0003c3ffff */
        .weak           $__internal_2_$__cuda_sm10x_tcgen05_guardrail_trap_unallocated_columns_being_dealloced
        .type           $__internal_2_$__cuda_sm10x_tcgen05_guardrail_trap_unallocated_columns_being_dealloced,@function
        .size           $__internal_2_$__cuda_sm10x_tcgen05_guardrail_trap_unallocated_columns_being_dealloced,(.L_x_196 - $__internal_2_$__cuda_sm10x_tcgen05_guardrail_trap_unallocated_columns_being_dealloced)
$__internal_2_$__cuda_sm10x_tcgen05_guardrail_trap_unallocated_columns_being_dealloced:
[----:B------:R-:W-:Y:S05]  /*9690*/  BPT.TRAP 0x1 ;  /* 0x000000040000795c */ /* 0x000fea0000300000 */
[----:B------:R-:W-:-:S04]  /*96a0*/  HFMA2 R3, -RZ, RZ, 0, 0 ;  /* 0x00000000ff037431 */ /* 0x000fc800000001ff */
[----:B------:R-:W-:Y:S05]  /*96b0*/  RET.REL.NODEC R2 `(_ZN7cutlass13device_kernelINS_4gemm6kernel13GemmUniversalIN4cute5tupleIJiiiiEEENS1_10collective13CollectiveMmaINS1_35MainloopSm100TmaUmmaWarpSpecializedILi8ELi2ELi4ENS5_IJNS4_1CILi2EEENSA_ILi1EEESC_EEEEENS5_IJNSA_ILi64EEENSA_ILi128EEESF_EEENS_6half_tENS5_IJlSC_lEEESI_SJ_NS4_8TiledMMAINS4_8MMA_AtomIJNS4_20SM100_MMA_F16BF16_SSISI_SI_fLi64ELi128ELNS4_4UMMA5MajorE0ELSO_0ELNSN_7ScaleInE0ELSP_0EEEEEENS4_6LayoutINS5_IJSC_SC_SC_EEENS5_IJNSA_ILi0EEESU_SU_EEEEENS5_IJNS4_10UnderscoreESX_SX_EEEEENS4_13SM90_TMA_LOADENS4_14ComposedLayoutINS4_7SwizzleILi3ELi4ELi3EEENS4_18smem_ptr_flag_bitsILi16EEENSS_INS5_IJNSA_ILi8EEESF_EEENS5_IJSF_SC_EEEEEEEvNS4_8identityENS4_23SM90_TMA_LOAD_MULTICASTES1A_vS1B_EENS_8epilogue10collective18CollectiveEpilogueINS1E_23Sm100TmaWarpSpecializedILi4ELi2ELi16ELb1ELb0EEEJSH_NS5_IJNSS_ISF_SC_EENSS_INSA_ILi32EEESC_EEEEESI_SJ_SI_SJ_NS1E_6fusion15FusionCallbacksIS1I_NS1N_17LinearCombinationISI_fSI_fLNS_15FloatRoundStyleE2EEESH_S1M_JEEENS4_5SM1004TMEM4LOAD26SM100_TMEM_LOAD_16dp256b4xES10_NS11_INS12_ILi2ELi4ELi3EEES15_NSS_INS5_IJS16_S1K_EEENS5_IJS1K_SC_EEEEEEENS4_17SM75_U32x4_LDSM_NENS4_14SM90_TMA_STOREES21_NS4_17SM90_U32x4_STSM_NENS4_39AutoVectorizingCopyWithAssumedAlignmentILi128EEEEEEvvEEEEvNT_6ParamsE) ;  /* 0xffffff6802507950 */ /* 0x000fea0003c3ffff */
.L_x_195:
[----:B------:R-:W-:-:S00]  /*96c0*/  BRA `(.L_x_195) ;  /* 0xfffffffc00fc7947 */ /* 0x000fc0000383ffff */
[----:B------:R-:W-:-:S00]  /*96d0*/  NOP ;  /* 0x0000000000007918 */ /* 0x000fc00000000000 */
        /* <DEDUP_REMOVED lines=10> */
.L_x_196:


//--------------------- .nv.global.init           --------------------------
	.section	.nv.global.init,"aw",@progbits
.nv.global.init:
	.type		$str$27,@object
	.size		$str$27,($str$28 - $str$27)
$str$27:
        /*0000*/ 	.byte	0x28, 0x61, 0x64, 0x64, 0x72, 0x65, 0x73, 0x73, 0x20, 0x26, 0x20, 0x6d, 0x61, 0x73, 0x6b, 0x29
        /*0010*/ 	.byte	0x20, 0x3d, 0x3d, 0x20, 0x30, 0x00
	.type		$str$28,@object
	.size		$str$28,($str$26 - $str$28)
$str$28:
        /*0016*/ 	.byte	0x2f, 0x74, 0x6d, 0x70, 0x2f, 0x63, 0x75, 0x74, 0x6c, 0x61, 0x73, 0x73, 0x5f, 0x73, 0x77, 0x65
        /*0026*/ 	.byte	0x65, 0x70, 0x5f, 0x73, 0x72, 0x63, 0x2f, 0x69, 0x6e, 0x63, 0x6c, 0x75, 0x64, 0x65, 0x2f, 0x63
        /*0036*/ 	.byte	0x75, 0x74, 0x65, 0x2f, 0x70, 0x6f, 0x69, 0x6e, 0x74, 0x65, 0x72, 0x5f, 0x66, 0x6c, 0x61, 0x67
        /*0046*/ 	.byte	0x67, 0x65, 0x64, 0x2e, 0x68, 0x70, 0x70, 0x00
	.type		$str$26,@object
	.size		$str$26,($str$25 - $str$26)
$str$26:
        /*004e*/ 	.byte	0x2f, 0x74, 0x6d, 0x70, 0x2f, 0x63, 0x75, 0x74, 0x6c, 0x61, 0x73, 0x73, 0x5f, 0x73, 0x77, 0x65
        /*005e*/ 	.byte	0x65, 0x70, 0x5f, 0x73, 0x72, 0x63, 0x2f, 0x69, 0x6e, 0x63, 0x6c, 0x75, 0x64, 0x65, 0x2f, 0x63
        /*006e*/ 	.byte	0x75, 0x74, 0x65, 0x2f, 0x61, 0x74, 0x6f, 0x6d, 0x2f, 0x63, 0x6f, 0x70, 0x79, 0x5f, 0x74, 0x72
        /*007e*/ 	.byte	0x61, 0x69, 0x74, 0x73, 0x5f, 0x73, 0x6d, 0x31, 0x30, 0x30, 0x2e, 0x68, 0x70, 0x70, 0x00
	.type		$str$25,@object
	.size		$str$25,(__unnamed_1 - $str$25)
$str$25:
        /*008d*/ 	.byte	0x28, 0x28, 0x75, 0x69, 0x6e, 0x74, 0x33, 0x32, 0x5f, 0x74, 0x28, 0x74, 0x68, 0x72, 0x65, 0x61
        /*009d*/ 	.byte	0x64, 0x49, 0x64, 0x78, 0x2e, 0x78, 0x29, 0x20, 0x2f, 0x20, 0x33, 0x32, 0x29, 0x20, 0x25, 0x20
        /*00ad*/ 	.byte	0x34, 0x29, 0x20, 0x3d, 0x3d, 0x20, 0x28, 0x28, 0x28, 0x74, 0x6d, 0x65, 0x6d, 0x5f, 0x61, 0x64
        /*00bd*/ 	.byte	0x64, 0x72, 0x20, 0x3e, 0x3e, 0x20, 0x31, 0x36, 0x29, 0x20, 0x2f, 0x20, 0x33, 0x32, 0x29, 0x20
        /*00cd*/ 	.byte	0x25, 0x20, 0x34, 0x29, 0x00
	.type		__unnamed_1,@object
	.size		__unnamed_1,(__unnamed_2 - __unnamed_1)
__unnamed_1:
        /*00d2*/ 	.byte	0x61, 0x75, 0x74, 0x6f, 0x20, 0x63, 0x75, 0x74, 0x65, 0x3a, 0x3a, 0x61, 0x73, 0x5f, 0x70, 0x6f
        /* <DEDUP_REMOVED lines=24> */
        /*0262*/ 	.byte	0x3e, 0x3e, 0x3e, 0x5d, 0x00
	.type		__unnamed_2,@object
	.size		__unnamed_2,(.L_2 - __unnamed_2)
__unnamed_2:
        /* <DEDUP_REMOVED lines=46> */
.L_2:


//--------------------- .nv.shared._ZN7cutlass13device_kernelINS_4gemm6kernel13GemmUniversalIN4cute5tupleIJiiiiEEENS1_10collective13CollectiveMmaINS1_35MainloopSm100TmaUmmaWarpSpecializedILi8ELi2ELi4ENS5_IJNS4_1CILi2EEENSA_ILi1EEESC_EEEEENS5_IJNSA_ILi64EEENSA_ILi128EEESF_EEENS_6half_tENS5_IJlSC_lEEESI_SJ_NS4_8TiledMMAINS4_8MMA_AtomIJNS4_20SM100_MMA_F16BF16_SSISI_SI_fLi64ELi128ELNS4_4UMMA5MajorE0ELSO_0ELNSN_7ScaleInE0ELSP_0EEEEEENS4_6LayoutINS5_IJSC_SC_SC_EEENS5_IJNSA_ILi0EEESU_SU_EEEEENS5_IJNS4_10UnderscoreESX_SX_EEEEENS4_13SM90_TMA_LOADENS4_14ComposedLayoutINS4_7SwizzleILi3ELi4ELi3EEENS4_18smem_ptr_flag_bitsILi16EEENSS_INS5_IJNSA_ILi8EEESF_EEENS5_IJSF_SC_EEEEEEEvNS4_8identityENS4_23SM90_TMA_LOAD_MULTICASTES1A_vS1B_EENS_8epilogue10collective18CollectiveEpilogueINS1E_23Sm100TmaWarpSpecializedILi4ELi2ELi16ELb1ELb0EEEJSH_NS5_IJNSS_ISF_SC_EENSS_INSA_ILi32EEESC_EEEEESI_SJ_SI_SJ_NS1E_6fusion15FusionCallbacksIS1I_NS1N_17LinearCombinationISI_fSI_fLNS_15FloatRoundStyleE2EEESH_S1M_JEEENS4_5SM1004TMEM4LOAD26SM100_TMEM_LOAD_16dp256b4xES10_NS11_INS12_ILi2ELi4ELi3EEES15_NSS_INS5_IJS16_S1K_EEENS5_IJS1K_SC_EEEEEEENS4_17SM75_U32x4_LDSM_NENS4_14SM90_TMA_STOREES21_NS4_17SM90_U32x4_STSM_NENS4_39AutoVectorizingCopyWithAssumedAlignmentILi128EEEEEEvvEEEEvNT_6ParamsE --------------------------
	.section	.nv.shared._ZN7cutlass13device_kernelINS_4gemm6kernel13GemmUniversalIN4cute5tupleIJiiiiEEENS1_10collective13CollectiveMmaINS1_35MainloopSm100TmaUmmaWarpSpecializedILi8ELi2ELi4ENS5_IJNS4_1CILi2EEENSA_ILi1EEESC_EEEEENS5_IJNSA_ILi64EEENSA_ILi128EEESF_EEENS_6half_tENS5_IJlSC_lEEESI_SJ_NS4_8TiledMMAINS4_8MMA_AtomIJNS4_20SM100_MMA_F16BF16_SSISI_SI_fLi64ELi128ELNS4_4UMMA5MajorE0ELSO_0ELNSN_7ScaleInE0ELSP_0EEEEEENS4_6LayoutINS5_IJSC_SC_SC_EEENS5_IJNSA_ILi0EEESU_SU_EEEEENS5_IJNS4_10UnderscoreESX_SX_EEEEENS4_13SM90_TMA_LOADENS4_14ComposedLayoutINS4_7SwizzleILi3ELi4ELi3EEENS4_18smem_ptr_flag_bitsILi16EEENSS_INS5_IJNSA_ILi8EEESF_EEENS5_IJSF_SC_EEEEEEEvNS4_8identityENS4_23SM90_TMA_LOAD_MULTICASTES1A_vS1B_EENS_8epilogue10collective18CollectiveEpilogueINS1E_23Sm100TmaWarpSpecializedILi4ELi2ELi16ELb1ELb0EEEJSH_NS5_IJNSS_ISF_SC_EENSS_INSA_ILi32EEESC_EEEEESI_SJ_SI_SJ_NS1E_6fusion15FusionCallbacksIS1I_NS1N_17LinearCombinationISI_fSI_fLNS_15FloatRoundStyleE2EEESH_S1M_JEEENS4_5SM1004TMEM4LOAD26SM100_TMEM_LOAD_16dp256b4xES10_NS11_INS12_ILi2ELi4ELi3EEES15_NSS_INS5_IJS16_S1K_EEENS5_IJS1K_SC_EEEEEEENS4_17SM75_U32x4_LDSM_NENS4_14SM90_TMA_STOREES21_NS4_17SM90_U32x4_STSM_NENS4_39AutoVectorizingCopyWithAssumedAlignmentILi128EEEEEEvvEEEEvNT_6ParamsE,"aw",@nobits
	.sectionflags	@""
	.align	16
	.zero		1024


//--------------------- .nv.shared.reserved.0     --------------------------
	.section	.nv.shared.reserved.0,"aw",@nobits
	.weak		__nv_reservedSMEM_offset_0_alias
	.size		__nv_reservedSMEM_offset_0_alias, 0, 64
	.other		__nv_reservedSMEM_offset_0_alias,@"STO_CUDA_RESERVED_SHARED STV_DEFAULT"
__nv_reservedSMEM_offset_0_alias:
	.zero		0
.nv.shared.reserved.0:
	.zero		64
	.weak		__nv_reservedSMEM_tcgen05_partition
	.type		__nv_reservedSMEM_tcgen05_partition,@object
	.size		__nv_reservedSMEM_tcgen05_partition,(.L_0 - __nv_reservedSMEM_tcgen05_partition)
__nv_reservedSMEM_tcgen05_partition:
	.zero		32
.L_0:


//--------------------- .nv.global                --------------------------
	.section	.nv.global,"aw",@nobits
.nv.global:
	.type		_ZN40_INTERNAL_35aa0c73_4_k_cu_3d37e1bc_217784cute1_E,@object
	.size		_ZN40_INTERNAL_35aa0c73_4_k_cu_3d37e1bc_217784cute1_E,(_ZN40_INTERNAL_35aa0c73_4_k_cu_3d37e1bc_217784cuda3std3__45__cpo6cbeginE - _ZN40_INTERNAL_35aa0c73_4_k_cu_3d37e1bc_217784cute1_E)
_ZN40_INTERNAL_35aa0c73_4_k_cu_3d37e1bc_217784cute1_E:
	.zero		1
	.type		_ZN40_INTERNAL_35aa0c73_4_k_cu_3d37e1bc_217784cuda3std3__45__cpo6cbeginE,@object
	.size		_ZN40_INTERNAL_35aa0c73_4_k_cu_3d37e1bc_217784cuda3std3__45__cpo6cbeginE,(_ZN40_INTERNAL_35aa0c73_4_k_cu_3d37e1bc_217784cuda3std3__48in_placeE - _ZN40_INTERNAL_35aa0c73_4_k_cu_3d37e1bc_217784cuda3std3__45__cpo6cbeginE)
_ZN40_INTERNAL_35aa0c73_4_k_cu_3d37e1bc_217784cuda3std3__45__cpo6cbeginE:
	.zero		1
	.type		_ZN40_INTERNAL_35aa0c73_4_k_cu_3d37e1bc_217784cuda3std3__48in_placeE,@object
	.size		_ZN40_INTERNAL_35aa0c73_4_k_cu_3d37e1bc_217784cuda3std3__48in_placeE,(_ZN40_INTERNAL_35aa0c73_4_k_cu_3d37e1bc_217784cuda3std6ranges3__45__cpo9iter_moveE - _ZN40_INTERNAL_35aa0c73_4_k_cu_3d37e1bc_217784cuda3std3__48in_placeE)
_ZN40_INTERNAL_35aa0c73_4_k_cu_3d37e1bc_217784cuda3std3__48in_placeE:
	.zero		1
	.type		_ZN40_INTERNAL_35aa0c73_4_k_cu_3d37e1bc_217784cuda3std6ranges3__45__cpo9iter_moveE,@object
	.size		_ZN40_INTERNAL_35aa0c73_4_k_cu_3d37e1bc_217784cuda3std6ranges3__45__cpo9iter_moveE,(_ZN40_INTERNAL_35aa0c73_4_k_cu_3d37e1bc_217784cuda3std3__45__cpo5beginE - _ZN40_INTERNAL_35aa0c73_4_k_cu_3d37e1bc_217784cuda3std6ranges3__45__cpo9iter_moveE)
_ZN40_INTERNAL_35aa0c73_4_k_cu_3d37e1bc_217784cuda3std6ranges3__45__cpo9iter_moveE:
	.zero		1
	.type		_ZN40_INTERNAL_35aa0c73_4_k_cu_3d37e1bc_217784cuda3std3__45__cpo5beginE,@object
	.size		_ZN40_INTERNAL_35aa0c73_4_k_cu_3d37e1bc_217784cuda3std3__45__cpo5beginE,(_ZN40_INTERNAL_35aa0c73_4_k_cu_3d37e1bc_217784cuda3std3__442_GLOBAL__N__35aa0c73_4_k_cu_3d37e1bc_217786ignoreE - _ZN40_INTERNAL_35aa0c73_4_k_cu_3d37e1bc_217784cuda3std3__45__cpo5beginE)
_ZN40_INTERNAL_35aa0c73_4_k_cu_3d37e1bc_217784cuda3std3__45__cpo5beginE:
	.zero		1
	.type		_ZN40_INTERNAL_35aa0c73_4_k_cu_3d37e1bc_217784cuda3std3__442_GLOBAL__N__35aa0c73_4_k_cu_3d37e1bc_217786ignoreE,@object
	.size		_ZN40_INTERNAL_35aa0c73_4_k_cu_3d37e1bc_217784cuda3std3__442_GLOBAL__N__35aa0c73_4_k_cu_3d37e1bc_217786ignoreE,(_ZN40_INTERNAL_35aa0c73_4_k_cu_3d37e1bc_217784cute7productE - _ZN40_INTERNAL_35aa0c73_4_k_cu_3d37e1bc_217784cuda3std3__442_GLOBAL__N__35aa0c73_4_k_cu_3d37e1bc_217786ignoreE)
_ZN40_INTERNAL_35aa0c73_4_k_cu_3d37e1bc_217784cuda3std3__442_GLOBAL__N__35aa0c73_4_k_cu_3d37e1bc_217786ignoreE:
	.zero		1
	.type		_ZN40_INTERNAL_35aa0c73_4_k_cu_3d37e1bc_217784cute7productE,@object
	.size		_ZN40_INTERNAL_35aa0c73_4_k_cu_3d37e1bc_217784cute7productE,(_ZN40_INTERNAL_35aa0c73_4_k_cu_3d37e1bc_217784cuda3std3__45__cpo3endE - _ZN40_INTERNAL_35aa0c73_4_k_cu_3d37e1bc_217784cute7productE)
_ZN40_INTERNAL_35aa0c73_4_k_cu_3d37e1bc_217784cute7productE:
	.zero		1
	.type		_ZN40_INTERNAL_35aa0c73_4_k_cu_3d37e1bc_217784cuda3std3__45__cpo3endE,@object
	.size		_ZN40_INTERNAL_35aa0c73_4_k_cu_3d37e1bc_217784cuda3std3__45__cpo3endE,(_ZN40_INTERNAL_35aa0c73_4_k_cu_3d37e1bc_217784cuda3std3__419piecewise_constructE - _ZN40_INTERNAL_35aa0c73_4_k_cu_3d37e1bc_217784cuda3std3__45__cpo3endE)
_ZN40_INTERNAL_35aa0c73_4_k_cu_3d37e1bc_217784cuda3std3__45__cpo3endE:
	.zero		1
	.type		_ZN40_INTERNAL_35aa0c73_4_k_cu_3d37e1bc_217784cuda3std3__419piecewise_constructE,@object
	.size		_ZN40_INTERNAL_35aa0c73_4_k_cu_3d37e1bc_217784cuda3std3__419piecewise_constructE,(_ZN40_INTERNAL_35aa0c73_4_k_cu_3d37e1bc_217784cuda3std3__45__cpo4cendE - _ZN40_INTERNAL_35aa0c73_4_k_cu_3d37e1bc_217784cuda3std3__419piecewise_constructE)
_ZN40_INTERNAL_35aa0c73_4_k_cu_3d37e1bc_217784cuda3std3__419piecewise_constructE:
	.zero		1
	.type		_ZN40_INTERNAL_35aa0c73_4_k_cu_3d37e1bc_217784cuda3std3__45__cpo4cendE,@object
	.size		_ZN40_INTERNAL_35aa0c73_4_k_cu_3d37e1bc_217784cuda3std3__45__cpo4cendE,(_ZN40_INTERNAL_35aa0c73_4_k_cu_3d37e1bc_217784cuda3std6ranges3__45__cpo4swapE - _ZN40_INTERNAL_35aa0c73_4_k_cu_3d37e1bc_217784cuda3std3__45__cpo4cendE)
_ZN40_INTERNAL_35aa0c73_4_k_cu_3d37e1bc_217784cuda3std3__45__cpo4cendE:
	.zero		1
	.type		_ZN40_INTERNAL_35aa0c73_4_k_cu_3d37e1bc_217784cuda3std6ranges3__45__cpo4swapE,@object
	.size		_ZN40_INTERNAL_35aa0c73_4_k_cu_3d37e1bc_217784cuda3std6ranges3__45__cpo4swapE,(.L_10 - _ZN40_INTERNAL_35aa0c73_4_k_cu_3d37e1bc_217784cuda3std6ranges3__45__cpo4swapE)
_ZN40_INTERNAL_35aa0c73_4_k_cu_3d37e1bc_217784cuda3std6ranges3__45__cpo4swapE:
	.zero		1
.L_10:


//--------------------- .nv.constant0._ZN7cutlass13device_kernelINS_4gemm6kernel13GemmUniversalIN4cute5tupleIJiiiiEEENS1_10collective13CollectiveMmaINS1_35MainloopSm100TmaUmmaWarpSpecializedILi8ELi2ELi4ENS5_IJNS4_1CILi2EEENSA_ILi1EEESC_EEEEENS5_IJNSA_ILi64EEENSA_ILi128EEESF_EEENS_6half_tENS5_IJlSC_lEEESI_SJ_NS4_8TiledMMAINS4_8MMA_AtomIJNS4_20SM100_MMA_F16BF16_SSISI_SI_fLi64ELi128ELNS4_4UMMA5MajorE0ELSO_0ELNSN_7ScaleInE0ELSP_0EEEEEENS4_6LayoutINS5_IJSC_SC_SC_EEENS5_IJNSA_ILi0EEESU_SU_EEEEENS5_IJNS4_10UnderscoreESX_SX_EEEEENS4_13SM90_TMA_LOADENS4_14ComposedLayoutINS4_7SwizzleILi3ELi4ELi3EEENS4_18smem_ptr_flag_bitsILi16EEENSS_INS5_IJNSA_ILi8EEESF_EEENS5_IJSF_SC_EEEEEEEvNS4_8identityENS4_23SM90_TMA_LOAD_MULTICASTES1A_vS1B_EENS_8epilogue10collective18CollectiveEpilogueINS1E_23Sm100TmaWarpSpecializedILi4ELi2ELi16ELb1ELb0EEEJSH_NS5_IJNSS_ISF_SC_EENSS_INSA_ILi32EEESC_EEEEESI_SJ_SI_SJ_NS1E_6fusion15FusionCallbacksIS1I_NS1N_17LinearCombinationISI_fSI_fLNS_15FloatRoundStyleE2EEESH_S1M_JEEENS4_5SM1004TMEM4LOAD26SM100_TMEM_LOAD_16dp256b4xES10_NS11_INS12_ILi2ELi4ELi3EEES15_NSS_INS5_IJS16_S1K_EEENS5_IJS1K_SC_EEEEEEENS4_17SM75_U32x4_LDSM_NENS4_14SM90_TMA_STOREES21_NS4_17SM90_U32x4_STSM_NENS4_39AutoVectorizingCopyWithAssumedAlignmentILi128EEEEEEvvEEEEvNT_6ParamsE --------------------------
	.section	.nv.constant0._ZN7cutlass13device_kernelINS_4gemm6kernel13GemmUniversalIN4cute5tupleIJiiiiEEENS1_10collective13CollectiveMmaINS1_35MainloopSm100TmaUmmaWarpSpecializedILi8ELi2ELi4ENS5_IJNS4_1CILi2EEENSA_ILi1EEESC_EEEEENS5_IJNSA_ILi64EEENSA_ILi128EEESF_EEENS_6half_tENS5_IJlSC_lEEESI_SJ_NS4_8TiledMMAINS4_8MMA_AtomIJNS4_20SM100_MMA_F16BF16_SSISI_SI_fLi64ELi128ELNS4_4UMMA5MajorE0ELSO_0ELNSN_7ScaleInE0ELSP_0EEEEEENS4_6LayoutINS5_IJSC_SC_SC_EEENS5_IJNSA_ILi0EEESU_SU_EEEEENS5_IJNS4_10UnderscoreESX_SX_EEEEENS4_13SM90_TMA_LOADENS4_14ComposedLayoutINS4_7SwizzleILi3ELi4ELi3EEENS4_18smem_ptr_flag_bitsILi16EEENSS_INS5_IJNSA_ILi8EEESF_EEENS5_IJSF_SC_EEEEEEEvNS4_8identityENS4_23SM90_TMA_LOAD_MULTICASTES1A_vS1B_EENS_8epilogue10collective18CollectiveEpilogueINS1E_23Sm100TmaWarpSpecializedILi4ELi2ELi16ELb1ELb0EEEJSH_NS5_IJNSS_ISF_SC_EENSS_INSA_ILi32EEESC_EEEEESI_SJ_SI_SJ_NS1E_6fusion15FusionCallbacksIS1I_NS1N_17LinearCombinationISI_fSI_fLNS_15FloatRoundStyleE2EEESH_S1M_JEEENS4_5SM1004TMEM4LOAD26SM100_TMEM_LOAD_16dp256b4xES10_NS11_INS12_ILi2ELi4ELi3EEES15_NSS_INS5_IJS16_S1K_EEENS5_IJS1K_SC_EEEEEEENS4_17SM75_U32x4_LDSM_NENS4_14SM90_TMA_STOREES21_NS4_17SM90_U32x4_STSM_NENS4_39AutoVectorizingCopyWithAssumedAlignmentILi128EEEEEEvvEEEEvNT_6ParamsE,"a",@progbits
	.sectionflags	@""
	.align	4
.nv.constant0._ZN7cutlass13device_kernelINS_4gemm6kernel13GemmUniversalIN4cute5tupleIJiiiiEEENS1_10collective13CollectiveMmaINS1_35MainloopSm100TmaUmmaWarpSpecializedILi8ELi2ELi4ENS5_IJNS4_1CILi2EEENSA_ILi1EEESC_EEEEENS5_IJNSA_ILi64EEENSA_ILi128EEESF_EEENS_6half_tENS5_IJlSC_lEEESI_SJ_NS4_8TiledMMAINS4_8MMA_AtomIJNS4_20SM100_MMA_F16BF16_SSISI_SI_fLi64ELi128ELNS4_4UMMA5MajorE0ELSO_0ELNSN_7ScaleInE0ELSP_0EEEEEENS4_6LayoutINS5_IJSC_SC_SC_EEENS5_IJNSA_ILi0EEESU_SU_EEEEENS5_IJNS4_10UnderscoreESX_SX_EEEEENS4_13SM90_TMA_LOADENS4_14ComposedLayoutINS4_7SwizzleILi3ELi4ELi3EEENS4_18smem_ptr_flag_bitsILi16EEENSS_INS5_IJNSA_ILi8EEESF_EEENS5_IJSF_SC_EEEEEEEvNS4_8identityENS4_23SM90_TMA_LOAD_MULTICASTES1A_vS1B_EENS_8epilogue10collective18CollectiveEpilogueINS1E_23Sm100TmaWarpSpecializedILi4ELi2ELi16ELb1ELb0EEEJSH_NS5_IJNSS_ISF_SC_EENSS_INSA_ILi32EEESC_EEEEESI_SJ_SI_SJ_NS1E_6fusion15FusionCallbacksIS1I_NS1N_17LinearCombinationISI_fSI_fLNS_15FloatRoundStyleE2EEESH_S1M_JEEENS4_5SM1004TMEM4LOAD26SM100_TMEM_LOAD_16dp256b4xES10_NS11_INS12_ILi2ELi4ELi3EEES15_NSS_INS5_IJS16_S1K_EEENS5_IJS1K_SC_EEEEEEENS4_17SM75_U32x4_LDSM_NENS4_14SM90_TMA_STOREES21_NS4_17SM90_U32x4_STSM_NENS4_39AutoVectorizingCopyWithAssumedAlignmentILi128EEEEEEvvEEEEvNT_6ParamsE:
	.zero		2944


//--------------------- SYMBOLS --------------------------

	.type		.nv.reservedSmem.offset0,@object
	.size		.nv.reservedSmem.offset0,0x4
	.type		.nv.reservedSmem.cap,@object
	.size		.nv.reservedSmem.cap,0x4
	.type		__assertfail,@function
